	.target	sm_90a

	.elftype	@"ET_EXEC"


//--------------------- .note.nv.tkinfo           --------------------------
	.section	.note.nv.tkinfo,"",@"SHT_NOTE"
	.sectionflags	@"SHF_NOTE_NV_TKINFO"
	.tkinfo
        /*0018*/ 	.word	0x00000002
        /*0030*/ 	.string	""
        /*0030*/ 	.string	"ptxas"
        /*0030*/ 	.string	"Cuda compilation tools, release 13.0, V13.0.88"
        /*0030*/ 	.string	"Build cuda_13.0.r13.0/compiler.36424714_0"
        /*0030*/ 	.string	"-arch sm_90a -m 64 "



//--------------------- .note.nv.cuinfo           --------------------------
	.section	.note.nv.cuinfo,"",@"SHT_NOTE"
	.sectionflags	@"SHF_NOTE_NV_CUINFO"
        /*0018*/ 	.short	0x0002
        /*001a*/ 	.short	0x005a
        /*001c*/ 	.short	0x0082
	.zero		2


//--------------------- .nv.info                  --------------------------
	.section	.nv.info,"",@"SHT_CUDA_INFO"
	.align	4


	//----- nvinfo : EIATTR_REGCOUNT
	.align		4
        /*0000*/ 	.byte	0x04, 0x2f
        /*0002*/ 	.short	(.L_15 - .L_14)
	.align		4
.L_14:
        /*0004*/ 	.word	index@(_ZN7cutlass13device_kernelINS_4gemm6kernel13GemmUniversalIN4cute5tupleIJiiiiEEENS1_10collective13CollectiveMmaINS1_34MainloopSm90TmaGmmaWarpSpecializedILi4ENS5_IJNS4_1CILi4EEENSA_ILi2EEENSA_ILi1EEEEEENS1_35KernelTmaWarpSpecializedCooperativeEEENS5_IJNSA_ILi256EEENSA_ILi128EEENSA_ILi32EEEEEEfNS5_IJlSD_lEEEfSL_NS4_8TiledMMAINS4_8MMA_AtomIJNS4_4SM904GMMA30MMA_64x128x8_F32TF32TF32_SS_TNILNSP_7ScaleInE1ELSR_1EEEEEENS4_6LayoutINS5_IJSC_SD_SD_EEENS5_IJSD_NSA_ILi0EEESW_EEEEENS5_IJNS4_10UnderscoreESZ_SZ_EEEEENS4_23SM90_TMA_LOAD_MULTICASTENS4_14ComposedLayoutINS4_7SwizzleILi3ELi4ELi3EEENS4_18smem_ptr_flag_bitsILi32EEENSU_INS5_IJNSA_ILi8EEESJ_EEENS5_IJSJ_SD_EEEEEEEvNS4_8identityES12_S1C_vS1D_EENS_8epilogue10collective6detail29Sm90TmaWarpSpecializedAdapterINS1G_15DefaultEpilogueIfSL_SL_NS1F_6thread17LinearCombinationIfLi1EffLNS1K_9ScaleType4KindE0ELNS_15FloatRoundStyleE2EfEENS1_15EpilogueDefaultEEEEEvvEEEEvNT_6ParamsE)
        /*0008*/ 	.word	0x000000a8


	//----- nvinfo : EIATTR_FRAME_SIZE
	.align		4
.L_15:
        /*000c*/ 	.byte	0x04, 0x11
        /*000e*/ 	.short	(.L_17 - .L_16)
	.align		4
.L_16:
        /*0010*/ 	.word	index@(_ZN7cutlass13device_kernelINS_4gemm6kernel13GemmUniversalIN4cute5tupleIJiiiiEEENS1_10collective13CollectiveMmaINS1_34MainloopSm90TmaGmmaWarpSpecializedILi4ENS5_IJNS4_1CILi4EEENSA_ILi2EEENSA_ILi1EEEEEENS1_35KernelTmaWarpSpecializedCooperativeEEENS5_IJNSA_ILi256EEENSA_ILi128EEENSA_ILi32EEEEEEfNS5_IJlSD_lEEEfSL_NS4_8TiledMMAINS4_8MMA_AtomIJNS4_4SM904GMMA30MMA_64x128x8_F32TF32TF32_SS_TNILNSP_7ScaleInE1ELSR_1EEEEEENS4_6LayoutINS5_IJSC_SD_SD_EEENS5_IJSD_NSA_ILi0EEESW_EEEEENS5_IJNS4_10UnderscoreESZ_SZ_EEEEENS4_23SM90_TMA_LOAD_MULTICASTENS4_14ComposedLayoutINS4_7SwizzleILi3ELi4ELi3EEENS4_18smem_ptr_flag_bitsILi32EEENSU_INS5_IJNSA_ILi8EEESJ_EEENS5_IJSJ_SD_EEEEEEEvNS4_8identityES12_S1C_vS1D_EENS_8epilogue10collective6detail29Sm90TmaWarpSpecializedAdapterINS1G_15DefaultEpilogueIfSL_SL_NS1F_6thread17LinearCombinationIfLi1EffLNS1K_9ScaleType4KindE0ELNS_15FloatRoundStyleE2EfEENS1_15EpilogueDefaultEEEEEvvEEEEvNT_6ParamsE)
        /*0014*/ 	.word	0x00000000


	//----- nvinfo : EIATTR_MIN_STACK_SIZE
	.align		4
.L_17:
        /*0018*/ 	.byte	0x04, 0x12
        /*001a*/ 	.short	(.L_19 - .L_18)
	.align		4
.L_18:
        /*001c*/ 	.word	index@(_ZN7cutlass13device_kernelINS_4gemm6kernel13GemmUniversalIN4cute5tupleIJiiiiEEENS1_10collective13CollectiveMmaINS1_34MainloopSm90TmaGmmaWarpSpecializedILi4ENS5_IJNS4_1CILi4EEENSA_ILi2EEENSA_ILi1EEEEEENS1_35KernelTmaWarpSpecializedCooperativeEEENS5_IJNSA_ILi256EEENSA_ILi128EEENSA_ILi32EEEEEEfNS5_IJlSD_lEEEfSL_NS4_8TiledMMAINS4_8MMA_AtomIJNS4_4SM904GMMA30MMA_64x128x8_F32TF32TF32_SS_TNILNSP_7ScaleInE1ELSR_1EEEEEENS4_6LayoutINS5_IJSC_SD_SD_EEENS5_IJSD_NSA_ILi0EEESW_EEEEENS5_IJNS4_10UnderscoreESZ_SZ_EEEEENS4_23SM90_TMA_LOAD_MULTICASTENS4_14ComposedLayoutINS4_7SwizzleILi3ELi4ELi3EEENS4_18smem_ptr_flag_bitsILi32EEENSU_INS5_IJNSA_ILi8EEESJ_EEENS5_IJSJ_SD_EEEEEEEvNS4_8identityES12_S1C_vS1D_EENS_8epilogue10collective6detail29Sm90TmaWarpSpecializedAdapterINS1G_15DefaultEpilogueIfSL_SL_NS1F_6thread17LinearCombinationIfLi1EffLNS1K_9ScaleType4KindE0ELNS_15FloatRoundStyleE2EfEENS1_15EpilogueDefaultEEEEEvvEEEEvNT_6ParamsE)
        /*0020*/ 	.word	0x00000000
.L_19:


//--------------------- .nv.compat                --------------------------
	.section	.nv.compat,"",@"SHT_CUDA_COMPAT_INFO"
	.align	4
        /*0000*/ 	.byte	0x02, 0x09, 0x01, 0x00, 0x02, 0x02, 0x04, 0x00, 0x02, 0x05, 0x05, 0x00, 0x03, 0x07, 0x01, 0x01
        /*0010*/ 	.byte	0x02, 0x03, 0x01, 0x00, 0x02, 0x06, 0x01, 0x00, 0x04, 0x0b, 0x08, 0x00, 0x00, 0x00, 0x00, 0x00
        /*0020*/ 	.byte	0x00, 0x00, 0x00, 0x00


//--------------------- .nv.info._ZN7cutlass13device_kernelINS_4gemm6kernel13GemmUniversalIN4cute5tupleIJiiiiEEENS1_10collective13CollectiveMmaINS1_34MainloopSm90TmaGmmaWarpSpecializedILi4ENS5_IJNS4_1CILi4EEENSA_ILi2EEENSA_ILi1EEEEEENS1_35KernelTmaWarpSpecializedCooperativeEEENS5_IJNSA_ILi256EEENSA_ILi128EEENSA_ILi32EEEEEEfNS5_IJlSD_lEEEfSL_NS4_8TiledMMAINS4_8MMA_AtomIJNS4_4SM904GMMA30MMA_64x128x8_F32TF32TF32_SS_TNILNSP_7ScaleInE1ELSR_1EEEEEENS4_6LayoutINS5_IJSC_SD_SD_EEENS5_IJSD_NSA_ILi0EEESW_EEEEENS5_IJNS4_10UnderscoreESZ_SZ_EEEEENS4_23SM90_TMA_LOAD_MULTICASTENS4_14ComposedLayoutINS4_7SwizzleILi3ELi4ELi3EEENS4_18smem_ptr_flag_bitsILi32EEENSU_INS5_IJNSA_ILi8EEESJ_EEENS5_IJSJ_SD_EEEEEEEvNS4_8identityES12_S1C_vS1D_EENS_8epilogue10collective6detail29Sm90TmaWarpSpecializedAdapterINS1G_15DefaultEpilogueIfSL_SL_NS1F_6thread17LinearCombinationIfLi1EffLNS1K_9ScaleType4KindE0ELNS_15FloatRoundStyleE2EfEENS1_15EpilogueDefaultEEEEEvvEEEEvNT_6ParamsE --------------------------
	.section	.nv.info._ZN7cutlass13device_kernelINS_4gemm6kernel13GemmUniversalIN4cute5tupleIJiiiiEEENS1_10collective13CollectiveMmaINS1_34MainloopSm90TmaGmmaWarpSpecializedILi4ENS5_IJNS4_1CILi4EEENSA_ILi2EEENSA_ILi1EEEEEENS1_35KernelTmaWarpSpecializedCooperativeEEENS5_IJNSA_ILi256EEENSA_ILi128EEENSA_ILi32EEEEEEfNS5_IJlSD_lEEEfSL_NS4_8TiledMMAINS4_8MMA_AtomIJNS4_4SM904GMMA30MMA_64x128x8_F32TF32TF32_SS_TNILNSP_7ScaleInE1ELSR_1EEEEEENS4_6LayoutINS5_IJSC_SD_SD_EEENS5_IJSD_NSA_ILi0EEESW_EEEEENS5_IJNS4_10UnderscoreESZ_SZ_EEEEENS4_23SM90_TMA_LOAD_MULTICASTENS4_14ComposedLayoutINS4_7SwizzleILi3ELi4ELi3EEENS4_18smem_ptr_flag_bitsILi32EEENSU_INS5_IJNSA_ILi8EEESJ_EEENS5_IJSJ_SD_EEEEEEEvNS4_8identityES12_S1C_vS1D_EENS_8epilogue10collective6detail29Sm90TmaWarpSpecializedAdapterINS1G_15DefaultEpilogueIfSL_SL_NS1F_6thread17LinearCombinationIfLi1EffLNS1K_9ScaleType4KindE0ELNS_15FloatRoundStyleE2EfEENS1_15EpilogueDefaultEEEEEvvEEEEvNT_6ParamsE,"",@"SHT_CUDA_INFO"
	.sectionflags	@""
	.align	4


	//----- nvinfo : EIATTR_CUDA_API_VERSION
	.align		4
        /*0000*/ 	.byte	0x04, 0x37
        /*0002*/ 	.short	(.L_21 - .L_20)
.L_20:
        /*0004*/ 	.word	0x00000082


	//----- nvinfo : EIATTR_KPARAM_INFO
	.align		4
.L_21:
        /*0008*/ 	.byte	0x04, 0x17
        /*000a*/ 	.short	(.L_23 - .L_22)
.L_22:
        /*000c*/ 	.word	0x00000000
        /*0010*/ 	.short	0x0000
        /*0012*/ 	.short	0x0070
        /*0014*/ 	.byte	0x00, 0xf0, 0x01, 0x10


	//----- nvinfo : EIATTR_SPARSE_MMA_MASK
	.align		4
.L_23:
        /*0018*/ 	.byte	0x03, 0x50
        /*001a*/ 	.short	0x0000


	//----- nvinfo : EIATTR_MAXREG_COUNT
	.align		4
        /*001c*/ 	.byte	0x03, 0x1b
        /*001e*/ 	.short	0x00a8


	//----- nvinfo : EIATTR_NUM_BARRIERS
	.align		4
        /*0020*/ 	.byte	0x02, 0x4c
        /*0022*/ 	.byte	0x01
	.zero		1


	//----- nvinfo : EIATTR_EXTERNS
	.align		4
        /*0024*/ 	.byte	0x04, 0x0f
        /*0026*/ 	.short	(.L_25 - .L_24)


	//   ....[0]....
	.align		4
.L_24:
        /*0028*/ 	.word	index@(__assertfail)


	//----- nvinfo : EIATTR_MERCURY_ISA_VERSION
	.align		4
.L_25:
        /*002c*/ 	.byte	0x03, 0x5f
        /*002e*/ 	.short	0x0101


	//----- nvinfo : EIATTR_INT_WARP_WIDE_INSTR_OFFSETS
	.align		4
        /*0030*/ 	.byte	0x04, 0x31
        /*0032*/ 	.short	(.L_27 - .L_26)


	//   ....[0]....
.L_26:
        /*0034*/ 	.word	0x00000480


	//   ....[1]....
        /*0038*/ 	.word	0x000004b0


	//   ....[2]....
        /*003c*/ 	.word	0x00000650


	//   ....[3]....
        /*0040*/ 	.word	0x00001f70


	//----- nvinfo : EIATTR_COOP_GROUP_MASK_REGIDS
	.align		4
.L_27:
        /*0044*/ 	.byte	0x04, 0x29
        /*0046*/ 	.short	(.L_29 - .L_28)


	//   ....[0]....
.L_28:
        /*0048*/ 	.word	0xffffffff


	//   ....[1]....
        /*004c*/ 	.word	0xffffffff


	//   ....[2]....
        /*0050*/ 	.word	0xffffffff


	//   ....[3]....
        /*0054*/ 	.word	0xffffffff


	//   ....[4]....
        /*0058*/ 	.word	0xffffffff


	//   ....[5]....
        /*005c*/ 	.word	0xffffffff


	//----- nvinfo : EIATTR_COOP_GROUP_INSTR_OFFSETS
	.align		4
.L_29:
        /*0060*/ 	.byte	0x04, 0x28
        /*0062*/ 	.short	(.L_31 - .L_30)


	//   ....[0]....
.L_30:
        /*0064*/ 	.word	0x00000060


	//   ....[1]....
        /*0068*/ 	.word	0x00000070


	//   ....[2]....
        /*006c*/ 	.word	0x00000130


	//   ....[3]....
        /*0070*/ 	.word	0x000002d0


	//   ....[4]....
        /*0074*/ 	.word	0x00000810


	//   ....[5]....
        /*0078*/ 	.word	0x00001260


	//----- nvinfo : EIATTR_REG_RECONFIG
	.align		4
.L_31:
        /*007c*/ 	.byte	0x01, 0x54
	.zero		2


	//----- nvinfo : EIATTR_SYSCALL_OFFSETS
	.align		4
        /*0080*/ 	.byte	0x04, 0x46
        /*0082*/ 	.short	(.L_33 - .L_32)


	//   ....[0]....
.L_32:
        /*0084*/ 	.word	0x00001420


	//----- nvinfo : EIATTR_MBARRIER_INSTR_OFFSETS
	.align		4
.L_33:
        /*0088*/ 	.byte	0x04, 0x39
        /*008a*/ 	.short	(.L_35 - .L_34)


	//   ....[0]....
.L_34:
        /*008c*/ 	.word	0x00000230
        /*0090*/ 	.word	0x000000ff
        /*0094*/ 	.word	0x00000000
        /*0098*/ 	.short	0x0100
        /*009a*/ 	.byte	0x08
	.zero		1


	//   ....[1]....
        /*009c*/ 	.word	0x00000240
        /*00a0*/ 	.word	0x000000ff
        /*00a4*/ 	.word	0x00000020
        /*00a8*/ 	.short	0x0100
        /*00aa*/ 	.byte	0x08
	.zero		1


	//   ....[2]....
        /*00ac*/ 	.word	0x00000250
        /*00b0*/ 	.word	0x000000ff
        /*00b4*/ 	.word	0x00000008
        /*00b8*/ 	.short	0x0100
        /*00ba*/ 	.byte	0x08
	.zero		1


	//   ....[3]....
        /*00bc*/ 	.word	0x00000260
        /*00c0*/ 	.word	0x000000ff
        /*00c4*/ 	.word	0x00000028
        /*00c8*/ 	.short	0x0100
        /*00ca*/ 	.byte	0x08
	.zero		1


	//   ....[4]....
        /*00cc*/ 	.word	0x00000270
        /*00d0*/ 	.word	0x000000ff
        /*00d4*/ 	.word	0x00000010
        /*00d8*/ 	.short	0x0100
        /*00da*/ 	.byte	0x08
	.zero		1


	//   ....[5]....
        /*00dc*/ 	.word	0x00000280
        /*00e0*/ 	.word	0x000000ff
        /*00e4*/ 	.word	0x00000030
        /*00e8*/ 	.short	0x0100
        /*00ea*/ 	.byte	0x08
	.zero		1


	//   ....[6]....
        /*00ec*/ 	.word	0x00000290
        /*00f0*/ 	.word	0x000000ff
        /*00f4*/ 	.word	0x00000018
        /*00f8*/ 	.short	0x0100
        /*00fa*/ 	.byte	0x08
	.zero		1


	//   ....[7]....
        /*00fc*/ 	.word	0x000002a0
        /*0100*/ 	.word	0x000000ff
        /*0104*/ 	.word	0x00000038
        /*0108*/ 	.short	0x0100
        /*010a*/ 	.byte	0x08
	.zero		1


	//   ....[8]....
        /*010c*/ 	.word	0x000006f0
        /*0110*/ 	.word	0x000000ff
        /*0114*/ 	.word	0x00000050
        /*0118*/ 	.short	0x0100
        /*011a*/ 	.byte	0x06
	.zero		1


	//   ....[9]....
        /*011c*/ 	.word	0x00000790
        /*0120*/ 	.word	0x000000ff
        /*0124*/ 	.word	0x00000058
        /*0128*/ 	.short	0x0100
        /*012a*/ 	.byte	0x06
	.zero		1


	//   ....[10]....
        /*012c*/ 	.word	0x000014e0
        /*0130*/ 	.word	0x00000003
        /*0134*/ 	.word	0x00000000
        /*0138*/ 	.short	0x010a
        /*013a*/ 	.byte	0x3f
	.zero		1


	//   ....[11]....
        /*013c*/ 	.word	0x00001520
        /*0140*/ 	.word	0x00000003
        /*0144*/ 	.word	0x00000000
        /*0148*/ 	.short	0x010a
        /*014a*/ 	.byte	0x3f
	.zero		1


	//   ....[12]....
        /*014c*/ 	.word	0x00001a30
        /*0150*/ 	.word	0x00000005
        /*0154*/ 	.word	0x00000000
        /*0158*/ 	.short	0x010a
        /*015a*/ 	.byte	0x3f
	.zero		1


	//   ....[13]....
        /*015c*/ 	.word	0x00001a70
        /*0160*/ 	.word	0x00000005
        /*0164*/ 	.word	0x00000000
        /*0168*/ 	.short	0x010a
        /*016a*/ 	.byte	0x3f
	.zero		1


	//   ....[14]....
        /*016c*/ 	.word	0x00001e10
        /*0170*/ 	.word	0x00000005
        /*0174*/ 	.word	0x00000000
        /*0178*/ 	.short	0x0101
        /*017a*/ 	.byte	0x3f
	.zero		1


	//   ....[15]....
        /*017c*/ 	.word	0x00001ff0
        /*0180*/ 	.word	0x00000003
        /*0184*/ 	.word	0x00000000
        /*0188*/ 	.short	0x0101
        /*018a*/ 	.byte	0x3f
	.zero		1


	//   ....[16]....
        /*018c*/ 	.word	0x000099c0
        /*0190*/ 	.word	0x00000016
        /*0194*/ 	.word	0x00000020
        /*0198*/ 	.short	0x010a
        /*019a*/ 	.byte	0x3f
	.zero		1


	//   ....[17]....
        /*019c*/ 	.word	0x00009da0
        /*01a0*/ 	.word	0x00000004
        /*01a4*/ 	.word	0x00000058
        /*01a8*/ 	.short	0x0101
        /*01aa*/ 	.byte	0x3f
	.zero		1


	//   ....[18]....
        /*01ac*/ 	.word	0x0000a4b0
        /*01b0*/ 	.word	0x00000005
        /*01b4*/ 	.word	0x00000000
        /*01b8*/ 	.short	0x010a
        /*01ba*/ 	.byte	0x3f
	.zero		1


	//   ....[19]....
        /*01bc*/ 	.word	0x0000a530
        /*01c0*/ 	.word	0x00000007
        /*01c4*/ 	.word	0x00000000
        /*01c8*/ 	.short	0x010a
        /*01ca*/ 	.byte	0x3f
	.zero		1


	//   ....[20]....
        /*01cc*/ 	.word	0x0000a5c0
        /*01d0*/ 	.word	0x00000006
        /*01d4*/ 	.word	0x00000000
        /*01d8*/ 	.short	0x010a
        /*01da*/ 	.byte	0x3f
	.zero		1


	//   ....[21]....
        /*01dc*/ 	.word	0x0000a650
        /*01e0*/ 	.word	0x00000003
        /*01e4*/ 	.word	0x00000000
        /*01e8*/ 	.short	0x010a
        /*01ea*/ 	.byte	0x3f
	.zero		1


	//   ....[22]....
        /*01ec*/ 	.word	0x0000a6b0
        /*01f0*/ 	.word	0x00000003
        /*01f4*/ 	.word	0x00000000
        /*01f8*/ 	.short	0x010a
        /*01fa*/ 	.byte	0x3f
	.zero		1


	//   ....[23]....
        /*01fc*/ 	.word	0x0000a700
        /*0200*/ 	.word	0x00000005
        /*0204*/ 	.word	0x00000000
        /*0208*/ 	.short	0x010a
        /*020a*/ 	.byte	0x3f
	.zero		1


	//   ....[24]....
        /*020c*/ 	.word	0x0000a7d0
        /*0210*/ 	.word	0x00000016
        /*0214*/ 	.word	0x00000020
        /*0218*/ 	.short	0x010a
        /*021a*/ 	.byte	0x3f
	.zero		1


	//   ....[25]....
        /*021c*/ 	.word	0x0000a8a0
        /*0220*/ 	.word	0x00000005
        /*0224*/ 	.word	0x00000000
        /*0228*/ 	.short	0x010a
        /*022a*/ 	.byte	0x3f
	.zero		1


	//   ....[26]....
        /*022c*/ 	.word	0x0000a8f0
        /*0230*/ 	.word	0x00000007
        /*0234*/ 	.word	0x00000000
        /*0238*/ 	.short	0x010a
        /*023a*/ 	.byte	0x3f
	.zero		1


	//   ....[27]....
        /*023c*/ 	.word	0x0000a940
        /*0240*/ 	.word	0x00000006
        /*0244*/ 	.word	0x00000000
        /*0248*/ 	.short	0x010a
        /*024a*/ 	.byte	0x3f
	.zero		1


	//----- nvinfo : EIATTR_NUM_MBARRIERS
	.align		4
.L_35:
        /*024c*/ 	.byte	0x03, 0x38
        /*024e*/ 	.short	0x000a


	//----- nvinfo : EIATTR_EXIT_INSTR_OFFSETS
	.align		4
        /*0250*/ 	.byte	0x04, 0x1c
        /*0252*/ 	.short	(.L_37 - .L_36)


	//   ....[0]....
.L_36:
        /*0254*/ 	.word	0x00000970


	//   ....[1]....
        /*0258*/ 	.word	0x00001190


	//   ....[2]....
        /*025c*/ 	.word	0x00008fa0


	//   ....[3]....
        /*0260*/ 	.word	0x00009500


	//   ....[4]....
        /*0264*/ 	.word	0x0000a6a0


	//----- nvinfo : EIATTR_MAX_THREADS
	.align		4
.L_37:
        /*0268*/ 	.byte	0x04, 0x05
        /*026a*/ 	.short	(.L_39 - .L_38)
.L_38:
        /*026c*/ 	.word	0x00000180
        /*0270*/ 	.word	0x00000001
        /*0274*/ 	.word	0x00000001


	//----- nvinfo : EIATTR_CRS_STACK_SIZE
	.align		4
.L_39:
        /*0278*/ 	.byte	0x04, 0x1e
        /*027a*/ 	.short	(.L_41 - .L_40)
.L_40:
        /*027c*/ 	.word	0x00000000


	//----- nvinfo : EIATTR_CBANK_PARAM_SIZE
	.align		4
.L_41:
        /*0280*/ 	.byte	0x03, 0x19
        /*0282*/ 	.short	0x0470


	//----- nvinfo : EIATTR_PARAM_CBANK
	.align		4
        /*0284*/ 	.byte	0x04, 0x0a
        /*0286*/ 	.short	(.L_43 - .L_42)
	.align		4
.L_42:
        /*0288*/ 	.word	index@(.nv.constant0._ZN7cutlass13device_kernelINS_4gemm6kernel13GemmUniversalIN4cute5tupleIJiiiiEEENS1_10collective13CollectiveMmaINS1_34MainloopSm90TmaGmmaWarpSpecializedILi4ENS5_IJNS4_1CILi4EEENSA_ILi2EEENSA_ILi1EEEEEENS1_35KernelTmaWarpSpecializedCooperativeEEENS5_IJNSA_ILi256EEENSA_ILi128EEENSA_ILi32EEEEEEfNS5_IJlSD_lEEEfSL_NS4_8TiledMMAINS4_8MMA_AtomIJNS4_4SM904GMMA30MMA_64x128x8_F32TF32TF32_SS_TNILNSP_7ScaleInE1ELSR_1EEEEEENS4_6LayoutINS5_IJSC_SD_SD_EEENS5_IJSD_NSA_ILi0EEESW_EEEEENS5_IJNS4_10UnderscoreESZ_SZ_EEEEENS4_23SM90_TMA_LOAD_MULTICASTENS4_14ComposedLayoutINS4_7SwizzleILi3ELi4ELi3EEENS4_18smem_ptr_flag_bitsILi32EEENSU_INS5_IJNSA_ILi8EEESJ_EEENS5_IJSJ_SD_EEEEEEEvNS4_8identityES12_S1C_vS1D_EENS_8epilogue10collective6detail29Sm90TmaWarpSpecializedAdapterINS1G_15DefaultEpilogueIfSL_SL_NS1F_6thread17LinearCombinationIfLi1EffLNS1K_9ScaleType4KindE0ELNS_15FloatRoundStyleE2EfEENS1_15EpilogueDefaultEEEEEvvEEEEvNT_6ParamsE)
        /*028c*/ 	.short	0x0210
        /*028e*/ 	.short	0x0470


	//----- nvinfo : EIATTR_SW_WAR
	.align		4
.L_43:
        /*0290*/ 	.byte	0x04, 0x36
        /*0292*/ 	.short	(.L_45 - .L_44)
.L_44:
        /*0294*/ 	.word	0x00000008
.L_45:


//--------------------- .nv.callgraph             --------------------------
	.section	.nv.callgraph,"",@"SHT_CUDA_CALLGRAPH"
	.align	4
	.sectionentsize	8
	.align		4
        /*0000*/ 	.word	0x00000000
	.align		4
        /*0004*/ 	.word	0xffffffff
	.align		4
        /*0008*/ 	.word	index@(_ZN7cutlass13device_kernelINS_4gemm6kernel13GemmUniversalIN4cute5tupleIJiiiiEEENS1_10collective13CollectiveMmaINS1_34MainloopSm90TmaGmmaWarpSpecializedILi4ENS5_IJNS4_1CILi4EEENSA_ILi2EEENSA_ILi1EEEEEENS1_35KernelTmaWarpSpecializedCooperativeEEENS5_IJNSA_ILi256EEENSA_ILi128EEENSA_ILi32EEEEEEfNS5_IJlSD_lEEEfSL_NS4_8TiledMMAINS4_8MMA_AtomIJNS4_4SM904GMMA30MMA_64x128x8_F32TF32TF32_SS_TNILNSP_7ScaleInE1ELSR_1EEEEEENS4_6LayoutINS5_IJSC_SD_SD_EEENS5_IJSD_NSA_ILi0EEESW_EEEEENS5_IJNS4_10UnderscoreESZ_SZ_EEEEENS4_23SM90_TMA_LOAD_MULTICASTENS4_14ComposedLayoutINS4_7SwizzleILi3ELi4ELi3EEENS4_18smem_ptr_flag_bitsILi32EEENSU_INS5_IJNSA_ILi8EEESJ_EEENS5_IJSJ_SD_EEEEEEEvNS4_8identityES12_S1C_vS1D_EENS_8epilogue10collective6detail29Sm90TmaWarpSpecializedAdapterINS1G_15DefaultEpilogueIfSL_SL_NS1F_6thread17LinearCombinationIfLi1EffLNS1K_9ScaleType4KindE0ELNS_15FloatRoundStyleE2EfEENS1_15EpilogueDefaultEEEEEvvEEEEvNT_6ParamsE)
	.align		4
        /*000c*/ 	.word	index@(__assertfail)
	.align		4
        /*0010*/ 	.word	0x00000000
	.align		4
        /*0014*/ 	.word	0xfffffffe
	.align		4
        /*0018*/ 	.word	0x00000000
	.align		4
        /*001c*/ 	.word	0xfffffffd
	.align		4
        /*0020*/ 	.word	0x00000000
	.align		4
        /*0024*/ 	.word	0xfffffffc


//--------------------- .nv.constant4             --------------------------
	.section	.nv.constant4,"a",@progbits
	.align	8
	.align		8
.nv.constant4:
        /*0000*/ 	.dword	__assertfail
	.align		8
        /*0008*/ 	.dword	__unnamed_1
	.align		8
        /*0010*/ 	.dword	_ZN40_INTERNAL_3f755f7b_4_k_cu_bfe36f63_222964cuda3std3__45__cpo5beginE
	.align		8
        /*0018*/ 	.dword	_ZN40_INTERNAL_3f755f7b_4_k_cu_bfe36f63_222964cuda3std3__45__cpo3endE
	.align		8
        /*0020*/ 	.dword	_ZN40_INTERNAL_3f755f7b_4_k_cu_bfe36f63_222964cuda3std3__45__cpo6cbeginE
	.align		8
        /*0028*/ 	.dword	_ZN40_INTERNAL_3f755f7b_4_k_cu_bfe36f63_222964cuda3std3__45__cpo4cendE
	.align		8
        /*0030*/ 	.dword	_ZN40_INTERNAL_3f755f7b_4_k_cu_bfe36f63_222964cuda3std3__442_GLOBAL__N__3f755f7b_4_k_cu_bfe36f63_222966ignoreE
	.align		8
        /*0038*/ 	.dword	_ZN40_INTERNAL_3f755f7b_4_k_cu_bfe36f63_222964cuda3std3__419piecewise_constructE
	.align		8
        /*0040*/ 	.dword	_ZN40_INTERNAL_3f755f7b_4_k_cu_bfe36f63_222964cuda3std3__48in_placeE
	.align		8
        /*0048*/ 	.dword	_ZN40_INTERNAL_3f755f7b_4_k_cu_bfe36f63_222964cuda3std6ranges3__45__cpo4swapE
	.align		8
        /*0050*/ 	.dword	_ZN40_INTERNAL_3f755f7b_4_k_cu_bfe36f63_222964cuda3std6ranges3__45__cpo9iter_moveE
	.align		8
        /*0058*/ 	.dword	_ZN40_INTERNAL_3f755f7b_4_k_cu_bfe36f63_222964cute7productE
	.align		8
        /*0060*/ 	.dword	_ZN40_INTERNAL_3f755f7b_4_k_cu_bfe36f63_222964cute1_E
	.align		8
        /*0068*/ 	.dword	$str$22
	.align		8
        /*0070*/ 	.dword	$str$23


//--------------------- .text._ZN7cutlass13device_kernelINS_4gemm6kernel13GemmUniversalIN4cute5tupleIJiiiiEEENS1_10collective13CollectiveMmaINS1_34MainloopSm90TmaGmmaWarpSpecializedILi4ENS5_IJNS4_1CILi4EEENSA_ILi2EEENSA_ILi1EEEEEENS1_35KernelTmaWarpSpecializedCooperativeEEENS5_IJNSA_ILi256EEENSA_ILi128EEENSA_ILi32EEEEEEfNS5_IJlSD_lEEEfSL_NS4_8TiledMMAINS4_8MMA_AtomIJNS4_4SM904GMMA30MMA_64x128x8_F32TF32TF32_SS_TNILNSP_7ScaleInE1ELSR_1EEEEEENS4_6LayoutINS5_IJSC_SD_SD_EEENS5_IJSD_NSA_ILi0EEESW_EEEEENS5_IJNS4_10UnderscoreESZ_SZ_EEEEENS4_23SM90_TMA_LOAD_MULTICASTENS4_14ComposedLayoutINS4_7SwizzleILi3ELi4ELi3EEENS4_18smem_ptr_flag_bitsILi32EEENSU_INS5_IJNSA_ILi8EEESJ_EEENS5_IJSJ_SD_EEEEEEEvNS4_8identityES12_S1C_vS1D_EENS_8epilogue10collective6detail29Sm90TmaWarpSpecializedAdapterINS1G_15DefaultEpilogueIfSL_SL_NS1F_6thread17LinearCombinationIfLi1EffLNS1K_9ScaleType4KindE0ELNS_15FloatRoundStyleE2EfEENS1_15EpilogueDefaultEEEEEvvEEEEvNT_6ParamsE --------------------------
	.section	.text._ZN7cutlass13device_kernelINS_4gemm6kernel13GemmUniversalIN4cute5tupleIJiiiiEEENS1_10collective13CollectiveMmaINS1_34MainloopSm90TmaGmmaWarpSpecializedILi4ENS5_IJNS4_1CILi4EEENSA_ILi2EEENSA_ILi1EEEEEENS1_35KernelTmaWarpSpecializedCooperativeEEENS5_IJNSA_ILi256EEENSA_ILi128EEENSA_ILi32EEEEEEfNS5_IJlSD_lEEEfSL_NS4_8TiledMMAINS4_8MMA_AtomIJNS4_4SM904GMMA30MMA_64x128x8_F32TF32TF32_SS_TNILNSP_7ScaleInE1ELSR_1EEEEEENS4_6LayoutINS5_IJSC_SD_SD_EEENS5_IJSD_NSA_ILi0EEESW_EEEEENS5_IJNS4_10UnderscoreESZ_SZ_EEEEENS4_23SM90_TMA_LOAD_MULTICASTENS4_14ComposedLayoutINS4_7SwizzleILi3ELi4ELi3EEENS4_18smem_ptr_flag_bitsILi32EEENSU_INS5_IJNSA_ILi8EEESJ_EEENS5_IJSJ_SD_EEEEEEEvNS4_8identityES12_S1C_vS1D_EENS_8epilogue10collective6detail29Sm90TmaWarpSpecializedAdapterINS1G_15DefaultEpilogueIfSL_SL_NS1F_6thread17LinearCombinationIfLi1EffLNS1K_9ScaleType4KindE0ELNS_15FloatRoundStyleE2EfEENS1_15EpilogueDefaultEEEEEvvEEEEvNT_6ParamsE,"ax",@progbits
	.align	128
.text._ZN7cutlass13device_kernelINS_4gemm6kernel13GemmUniversalIN4cute5tupleIJiiiiEEENS1_10collective13CollectiveMmaINS1_34MainloopSm90TmaGmmaWarpSpecializedILi4ENS5_IJNS4_1CILi4EEENSA_ILi2EEENSA_ILi1EEEEEENS1_35KernelTmaWarpSpecializedCooperativeEEENS5_IJNSA_ILi256EEENSA_ILi128EEENSA_ILi32EEEEEEfNS5_IJlSD_lEEEfSL_NS4_8TiledMMAINS4_8MMA_AtomIJNS4_4SM904GMMA30MMA_64x128x8_F32TF32TF32_SS_TNILNSP_7ScaleInE1ELSR_1EEEEEENS4_6LayoutINS5_IJSC_SD_SD_EEENS5_IJSD_NSA_ILi0EEESW_EEEEENS5_IJNS4_10UnderscoreESZ_SZ_EEEEENS4_23SM90_TMA_LOAD_MULTICASTENS4_14ComposedLayoutINS4_7SwizzleILi3ELi4ELi3EEENS4_18smem_ptr_flag_bitsILi32EEENSU_INS5_IJNSA_ILi8EEESJ_EEENS5_IJSJ_SD_EEEEEEEvNS4_8identityES12_S1C_vS1D_EENS_8epilogue10collective6detail29Sm90TmaWarpSpecializedAdapterINS1G_15DefaultEpilogueIfSL_SL_NS1F_6thread17LinearCombinationIfLi1EffLNS1K_9ScaleType4KindE0ELNS_15FloatRoundStyleE2EfEENS1_15EpilogueDefaultEEEEEvvEEEEvNT_6ParamsE:
        .type           _ZN7cutlass13device_kernelINS_4gemm6kernel13GemmUniversalIN4cute5tupleIJiiiiEEENS1_10collective13CollectiveMmaINS1_34MainloopSm90TmaGmmaWarpSpecializedILi4ENS5_IJNS4_1CILi4EEENSA_ILi2EEENSA_ILi1EEEEEENS1_35KernelTmaWarpSpecializedCooperativeEEENS5_IJNSA_ILi256EEENSA_ILi128EEENSA_ILi32EEEEEEfNS5_IJlSD_lEEEfSL_NS4_8TiledMMAINS4_8MMA_AtomIJNS4_4SM904GMMA30MMA_64x128x8_F32TF32TF32_SS_TNILNSP_7ScaleInE1ELSR_1EEEEEENS4_6LayoutINS5_IJSC_SD_SD_EEENS5_IJSD_NSA_ILi0EEESW_EEEEENS5_IJNS4_10UnderscoreESZ_SZ_EEEEENS4_23SM90_TMA_LOAD_MULTICASTENS4_14ComposedLayoutINS4_7SwizzleILi3ELi4ELi3EEENS4_18smem_ptr_flag_bitsILi32EEENSU_INS5_IJNSA_ILi8EEESJ_EEENS5_IJSJ_SD_EEEEEEEvNS4_8identityES12_S1C_vS1D_EENS_8epilogue10collective6detail29Sm90TmaWarpSpecializedAdapterINS1G_15DefaultEpilogueIfSL_SL_NS1F_6thread17LinearCombinationIfLi1EffLNS1K_9ScaleType4KindE0ELNS_15FloatRoundStyleE2EfEENS1_15EpilogueDefaultEEEEEvvEEEEvNT_6ParamsE,@function
        .size           _ZN7cutlass13device_kernelINS_4gemm6kernel13GemmUniversalIN4cute5tupleIJiiiiEEENS1_10collective13CollectiveMmaINS1_34MainloopSm90TmaGmmaWarpSpecializedILi4ENS5_IJNS4_1CILi4EEENSA_ILi2EEENSA_ILi1EEEEEENS1_35KernelTmaWarpSpecializedCooperativeEEENS5_IJNSA_ILi256EEENSA_ILi128EEENSA_ILi32EEEEEEfNS5_IJlSD_lEEEfSL_NS4_8TiledMMAINS4_8MMA_AtomIJNS4_4SM904GMMA30MMA_64x128x8_F32TF32TF32_SS_TNILNSP_7ScaleInE1ELSR_1EEEEEENS4_6LayoutINS5_IJSC_SD_SD_EEENS5_IJSD_NSA_ILi0EEESW_EEEEENS5_IJNS4_10UnderscoreESZ_SZ_EEEEENS4_23SM90_TMA_LOAD_MULTICASTENS4_14ComposedLayoutINS4_7SwizzleILi3ELi4ELi3EEENS4_18smem_ptr_flag_bitsILi32EEENSU_INS5_IJNSA_ILi8EEESJ_EEENS5_IJSJ_SD_EEEEEEEvNS4_8identityES12_S1C_vS1D_EENS_8epilogue10collective6detail29Sm90TmaWarpSpecializedAdapterINS1G_15DefaultEpilogueIfSL_SL_NS1F_6thread17LinearCombinationIfLi1EffLNS1K_9ScaleType4KindE0ELNS_15FloatRoundStyleE2EfEENS1_15EpilogueDefaultEEEEEvvEEEEvNT_6ParamsE,(.L_x_323 - _ZN7cutlass13device_kernelINS_4gemm6kernel13GemmUniversalIN4cute5tupleIJiiiiEEENS1_10collective13CollectiveMmaINS1_34MainloopSm90TmaGmmaWarpSpecializedILi4ENS5_IJNS4_1CILi4EEENSA_ILi2EEENSA_ILi1EEEEEENS1_35KernelTmaWarpSpecializedCooperativeEEENS5_IJNSA_ILi256EEENSA_ILi128EEENSA_ILi32EEEEEEfNS5_IJlSD_lEEEfSL_NS4_8TiledMMAINS4_8MMA_AtomIJNS4_4SM904GMMA30MMA_64x128x8_F32TF32TF32_SS_TNILNSP_7ScaleInE1ELSR_1EEEEEENS4_6LayoutINS5_IJSC_SD_SD_EEENS5_IJSD_NSA_ILi0EEESW_EEEEENS5_IJNS4_10UnderscoreESZ_SZ_EEEEENS4_23SM90_TMA_LOAD_MULTICASTENS4_14ComposedLayoutINS4_7SwizzleILi3ELi4ELi3EEENS4_18smem_ptr_flag_bitsILi32EEENSU_INS5_IJNSA_ILi8EEESJ_EEENS5_IJSJ_SD_EEEEEEEvNS4_8identityES12_S1C_vS1D_EENS_8epilogue10collective6detail29Sm90TmaWarpSpecializedAdapterINS1G_15DefaultEpilogueIfSL_SL_NS1F_6thread17LinearCombinationIfLi1EffLNS1K_9ScaleType4KindE0ELNS_15FloatRoundStyleE2EfEENS1_15EpilogueDefaultEEEEEvvEEEEvNT_6ParamsE)
        .other          _ZN7cutlass13device_kernelINS_4gemm6kernel13GemmUniversalIN4cute5tupleIJiiiiEEENS1_10collective13CollectiveMmaINS1_34MainloopSm90TmaGmmaWarpSpecializedILi4ENS5_IJNS4_1CILi4EEENSA_ILi2EEENSA_ILi1EEEEEENS1_35KernelTmaWarpSpecializedCooperativeEEENS5_IJNSA_ILi256EEENSA_ILi128EEENSA_ILi32EEEEEEfNS5_IJlSD_lEEEfSL_NS4_8TiledMMAINS4_8MMA_AtomIJNS4_4SM904GMMA30MMA_64x128x8_F32TF32TF32_SS_TNILNSP_7ScaleInE1ELSR_1EEEEEENS4_6LayoutINS5_IJSC_SD_SD_EEENS5_IJSD_NSA_ILi0EEESW_EEEEENS5_IJNS4_10UnderscoreESZ_SZ_EEEEENS4_23SM90_TMA_LOAD_MULTICASTENS4_14ComposedLayoutINS4_7SwizzleILi3ELi4ELi3EEENS4_18smem_ptr_flag_bitsILi32EEENSU_INS5_IJNSA_ILi8EEESJ_EEENS5_IJSJ_SD_EEEEEEEvNS4_8identityES12_S1C_vS1D_EENS_8epilogue10collective6detail29Sm90TmaWarpSpecializedAdapterINS1G_15DefaultEpilogueIfSL_SL_NS1F_6thread17LinearCombinationIfLi1EffLNS1K_9ScaleType4KindE0ELNS_15FloatRoundStyleE2EfEENS1_15EpilogueDefaultEEEEEvvEEEEvNT_6ParamsE,@"STO_CUDA_ENTRY STV_DEFAULT"
_ZN7cutlass13device_kernelINS_4gemm6kernel13GemmUniversalIN4cute5tupleIJiiiiEEENS1_10collective13CollectiveMmaINS1_34MainloopSm90TmaGmmaWarpSpecializedILi4ENS5_IJNS4_1CILi4EEENSA_ILi2EEENSA_ILi1EEEEEENS1_35KernelTmaWarpSpecializedCooperativeEEENS5_IJNSA_ILi256EEENSA_ILi128EEENSA_ILi32EEEEEEfNS5_IJlSD_lEEEfSL_NS4_8TiledMMAINS4_8MMA_AtomIJNS4_4SM904GMMA30MMA_64x128x8_F32TF32TF32_SS_TNILNSP_7ScaleInE1ELSR_1EEEEEENS4_6LayoutINS5_IJSC_SD_SD_EEENS5_IJSD_NSA_ILi0EEESW_EEEEENS5_IJNS4_10UnderscoreESZ_SZ_EEEEENS4_23SM90_TMA_LOAD_MULTICASTENS4_14ComposedLayoutINS4_7SwizzleILi3ELi4ELi3EEENS4_18smem_ptr_flag_bitsILi32EEENSU_INS5_IJNSA_ILi8EEESJ_EEENS5_IJSJ_SD_EEEEEEEvNS4_8identityES12_S1C_vS1D_EENS_8epilogue10collective6detail29Sm90TmaWarpSpecializedAdapterINS1G_15DefaultEpilogueIfSL_SL_NS1F_6thread17LinearCombinationIfLi1EffLNS1K_9ScaleType4KindE0ELNS_15FloatRoundStyleE2EfEENS1_15EpilogueDefaultEEEEEvvEEEEvNT_6ParamsE:
[----:B------:R-:W0:Y:S01]  /*0000*/  LDC R1, c[0x0][0x28] ;  /* 0x00000a00ff017b82 */ /* 0x000e220000000800 */
[----:B------:R-:W1:Y:S01]  /*0010*/  S2R R18, SR_TID.X ;  /* 0x0000000000127919 */ /* 0x000e620000002100 */
[----:B------:R-:W-:Y:S01]  /*0020*/  ELECT P0, URZ, PT ;  /* 0x00000000003f782f */ /* 0x000fe20003800000 */
[----:B------:R-:W-:Y:S01]  /*0030*/  BSSY B0, `(.L_x_0) ;  /* 0x000000f000007945 */ /* 0x000fe20003800000 */
[--C-:B-1----:R-:W-:Y:S02]  /*0040*/  SHF.R.U32.HI R0, RZ, 0x5, R18.reuse ;  /* 0x00000005ff007819 */ /* 0x102fe40000011612 */
[----:B------:R-:W-:-:S03]  /*0050*/  SHF.R.U32.HI R3, RZ, 0x7, R18 ;  /* 0x00000007ff037819 */ /* 0x000fc60000011612 */
[----:B------:R-:W1:Y:S04]  /*0060*/  SHFL.IDX PT, R2, R0, RZ, 0x1f ;  /* 0x00001fff00027589 */ /* 0x000e6800000e0000 */
[----:B------:R2:W3:Y:S01]  /*0070*/  SHFL.IDX PT, R5, R3, RZ, 0x1f ;  /* 0x00001fff03057589 */ /* 0x0004e200000e0000 */
[----:B-1----:R-:W-:-:S13]  /*0080*/  ISETP.NE.OR P0, PT, R2, RZ, !P0 ;  /* 0x000000ff0200720c */ /* 0x002fda0004705670 */
[----:B0-23--:R-:W-:Y:S05]  /*0090*/  @P0 BRA `(.L_x_1) ;  /* 0x0000000000200947 */ /* 0x00dfea0003800000 */
[----:B------:R-:W-:Y:S02]  /*00a0*/  ULDC.64 UR4, c[0x0][0x198] ;  /* 0x0000660000047ab9 */ /* 0x000fe40000000a00 */
[----:B------:R-:W-:Y:S02]  /*00b0*/  UIADD3 UR6, UP0, UR4, 0xf0, URZ ;  /* 0x000000f004067890 */ /* 0x000fe4000ff1e03f */
[----:B------:R-:W-:Y:S02]  /*00c0*/  UIADD3 UR4, UP1, UR4, 0x1f0, URZ ;  /* 0x000001f004047890 */ /* 0x000fe4000ff3e03f */
[----:B------:R-:W-:Y:S02]  /*00d0*/  UIADD3.X UR7, URZ, UR5, URZ, UP0, !UPT ;  /* 0x000000053f077290 */ /* 0x000fe400087fe43f */
[----:B------:R-:W-:-:S07]  /*00e0*/  UIADD3.X UR5, URZ, UR5, URZ, UP1, !UPT ;  /* 0x000000053f057290 */ /* 0x000fce0008ffe43f */
[----:B------:R0:W-:Y:S02]  /*00f0*/  UTMACCTL.PF [UR6] ;  /* 0x00000000060079b9 */ /* 0x0001e40008040000 */
[----:B------:R0:W-:Y:S02]  /*0100*/  UTMACCTL.PF [UR4] ;  /* 0x00000000040079b9 */ /* 0x0001e40008040000 */
[----:B0-----:R-:W-:Y:S01]  /*0110*/  NOP ;  /* 0x0000000000007918 */ /* 0x001fe20000000000 */
.L_x_1:
[----:B------:R-:W-:Y:S05]  /*0120*/  BSYNC B0 ;  /* 0x0000000000007941 */ /* 0x000fea0003800000 */
.L_x_0:
[----:B------:R-:W0:Y:S02]  /*0130*/  SHFL.IDX PT, R3, R0, RZ, 0x1f ;  /* 0x00001fff00037589 */ /* 0x000e2400000e0000 */
[----:B0-----:R-:W-:-:S13]  /*0140*/  ISETP.NE.AND P0, PT, R3, RZ, PT ;  /* 0x000000ff0300720c */ /* 0x001fda0003f05270 */
[----:B------:R-:W-:Y:S05]  /*0150*/  @P0 BRA `(.L_x_2) ;  /* 0x0000000000580947 */ /* 0x000fea0003800000 */
[----:B------:R-:W0:Y:S01]  /*0160*/  S2UR UR8, SR_CgaCtaId ;  /* 0x00000000000879c3 */ /* 0x000e220000008800 */
[----:B------:R-:W-:Y:S01]  /*0170*/  UMOV UR4, 0x400 ;  /* 0x0000040000047882 */ /* 0x000fe20000000000 */
[----:B------:R-:W-:Y:S01]  /*0180*/  UMOV UR5, 0x1 ;  /* 0x0000000100057882 */ /* 0x000fe20000000000 */
[----:B------:R-:W-:Y:S01]  /*0190*/  UMOV UR6, 0xa ;  /* 0x0000000a00067882 */ /* 0x000fe20000000000 */
[----:B------:R-:W-:Y:S01]  /*01a0*/  ELECT P0, URZ, PT ;  /* 0x00000000003f782f */ /* 0x000fe20003800000 */
[----:B------:R-:W-:-:S04]  /*01b0*/  UIADD3 UR6, -UR6, 0x100000, URZ ;  /* 0x0010000006067890 */ /* 0x000fc8000fffe13f */
[----:B------:R-:W-:Y:S02]  /*01c0*/  USHF.L.U32 UR7, UR6, 0xb, URZ ;  /* 0x0000000b06077899 */ /* 0x000fe4000800063f */
[----:B------:R-:W-:Y:S02]  /*01d0*/  USHF.L.U32 UR6, UR6, 0x1, URZ ;  /* 0x0000000106067899 */ /* 0x000fe4000800063f */
[----:B0-----:R-:W-:Y:S02]  /*01e0*/  ULEA UR8, UR8, UR4, 0x18 ;  /* 0x0000000408087291 */ /* 0x001fe4000f8ec03f */
[----:B------:R-:W-:-:S04]  /*01f0*/  UIADD3 UR4, -UR5, 0x100000, URZ ;  /* 0x0010000005047890 */ /* 0x000fc8000fffe13f */
[----:B------:R-:W-:Y:S02]  /*0200*/  USHF.L.U32 UR5, UR4, 0xb, URZ ;  /* 0x0000000b04057899 */ /* 0x000fe4000800063f */
[----:B------:R-:W-:Y:S01]  /*0210*/  USHF.L.U32 UR4, UR4, 0x1, URZ ;  /* 0x0000000104047899 */ /* 0x000fe2000800063f */
[----:B------:R-:W0:Y:S11]  /*0220*/  FENCE.VIEW.ASYNC.S ;  /* 0x00000000000073c6 */ /* 0x000e360000000000 */
[----:B0-----:R0:W1:Y:S01]  /*0230*/  SYNCS.EXCH.64 URZ, [UR8], UR4 ;  /* 0x00000004083f75b2 */ /* 0x0010620008000100 */
[----:B------:R0:W2:Y:S01]  /*0240*/  SYNCS.EXCH.64 URZ, [UR8+0x20], UR6 ;  /* 0x00002006083f75b2 */ /* 0x0000a20008000100 */
[----:B------:R0:W3:Y:S01]  /*0250*/  SYNCS.EXCH.64 URZ, [UR8+0x8], UR4 ;  /* 0x00000804083f75b2 */ /* 0x0000e20008000100 */
[----:B------:R0:W4:Y:S01]  /*0260*/  SYNCS.EXCH.64 URZ, [UR8+0x28], UR6 ;  /* 0x00002806083f75b2 */ /* 0x0001220008000100 */
[----:B------:R0:W0:Y:S01]  /*0270*/  SYNCS.EXCH.64 URZ, [UR8+0x10], UR4 ;  /* 0x00001004083f75b2 */ /* 0x0000220008000100 */
[----:B------:R0:W0:Y:S01]  /*0280*/  SYNCS.EXCH.64 URZ, [UR8+0x30], UR6 ;  /* 0x00003006083f75b2 */ /* 0x0000220008000100 */
[----:B------:R0:W0:Y:S01]  /*0290*/  SYNCS.EXCH.64 URZ, [UR8+0x18], UR4 ;  /* 0x00001804083f75b2 */ /* 0x0000220008000100 */
[----:B------:R0:W0:Y:S01]  /*02a0*/  SYNCS.EXCH.64 URZ, [UR8+0x38], UR6 ;  /* 0x00003806083f75b2 */ /* 0x0000220008000100 */
[----:B------:R-:W-:Y:S01]  /*02b0*/  NOP ;  /* 0x0000000000007918 */ /* 0x000fe20000000000 */
.L_x_2:
[----:B------:R-:W-:Y:S01]  /*02c0*/  SHF.R.S32.HI R7, RZ, 0x1f, R18 ;  /* 0x0000001fff077819 */ /* 0x000fe20000011412 */
[----:B------:R-:W5:Y:S01]  /*02d0*/  SHFL.IDX PT, R0, R0, RZ, 0x1f ;  /* 0x00001fff00007589 */ /* 0x000f6200000e0000 */
[----:B0-----:R-:W0:Y:S01]  /*02e0*/  S2UR UR8, SR_CTAID.X ;  /* 0x00000000000879c3 */ /* 0x001e220000002500 */
[----:B------:R-:W-:Y:S02]  /*02f0*/  ELECT P0, URZ, PT ;  /* 0x00000000003f782f */ /* 0x000fe40003800000 */
[----:B------:R-:W-:Y:S01]  /*0300*/  LEA.HI R7, R7, R18, RZ, 0x7 ;  /* 0x0000001207077211 */ /* 0x000fe200078f38ff */
[----:B------:R-:W1:Y:S01]  /*0310*/  S2R R4, SR_CTAID.Y ;  /* 0x0000000000047919 */ /* 0x000e620000002600 */
[----:B------:R-:W-:Y:S01]  /*0320*/  SHF.R.S32.HI R8, RZ, 0x1f, R3 ;  /* 0x0000001fff087819 */ /* 0x000fe20000011403 */
[----:B------:R-:W-:Y:S01]  /*0330*/  ULDC UR4, c[0x0][0x150] ;  /* 0x0000540000047ab9 */ /* 0x000fe20000000800 */
[----:B------:R-:W-:Y:S01]  /*0340*/  LOP3.LUT R7, R7, 0xffffff80, RZ, 0xc0, !PT ;  /* 0xffffff8007077812 */ /* 0x000fe200078ec0ff */
[----:B------:R-:W-:Y:S01]  /*0350*/  NOP ;  /* 0x0000000000007918 */ /* 0x000fe20000000000 */
[----:B------:R-:W-:Y:S01]  /*0360*/  LEA.HI R8, R8, R3, RZ, 0x2 ;  /* 0x0000000308087211 */ /* 0x000fe200078f10ff */
[----:B------:R-:W2:Y:S01]  /*0370*/  LDC R10, c[0x0][0x144] ;  /* 0x00005100ff0a7b82 */ /* 0x000ea20000000800 */
[----:B------:R-:W-:Y:S01]  /*0380*/  NOP ;  /* 0x0000000000007918 */ /* 0x000fe20000000000 */
[----:B------:R-:W-:Y:S01]  /*0390*/  IMAD.IADD R6, R18, 0x1, -R7 ;  /* 0x0000000112067824 */ /* 0x000fe200078e0a07 */
[----:B------:R-:W-:Y:S01]  /*03a0*/  LOP3.LUT R8, R8, 0x3ffffffc, RZ, 0xc0, !PT ;  /* 0x3ffffffc08087812 */ /* 0x000fe200078ec0ff */
[----:B------:R-:W-:Y:S01]  /*03b0*/  IMAD.MOV.U32 R22, RZ, RZ, 0x1 ;  /* 0x00000001ff167424 */ /* 0x000fe200078e00ff */
[----:B------:R-:W-:-:S02]  /*03c0*/  ISETP.NE.AND P3, PT, R5, RZ, PT ;  /* 0x000000ff0500720c */ /* 0x000fc40003f65270 */
[----:B------:R-:W-:Y:S01]  /*03d0*/  SHF.R.S32.HI R7, RZ, 0x1f, R6 ;  /* 0x0000001fff077819 */ /* 0x000fe20000011406 */
[----:B------:R-:W-:Y:S01]  /*03e0*/  IMAD.IADD R8, R3, 0x1, -R8 ;  /* 0x0000000103087824 */ /* 0x000fe200078e0a08 */
[----:B------:R-:W3:Y:S02]  /*03f0*/  LDC R12, c[0x0][0x140] ;  /* 0x00005000ff0c7b82 */ /* 0x000ee40000000800 */
[----:B------:R-:W-:Y:S02]  /*0400*/  LEA.HI R7, R7, R6, RZ, 0x3 ;  /* 0x0000000607077211 */ /* 0x000fe400078f18ff */
[----:B-----5:R-:W-:Y:S02]  /*0410*/  ISETP.NE.OR P0, PT, R0, RZ, !P0 ;  /* 0x000000ff0000720c */ /* 0x020fe40004705670 */
[--C-:B------:R-:W-:Y:S02]  /*0420*/  SHF.R.S32.HI R0, RZ, 0x3, R7.reuse ;  /* 0x00000003ff007819 */ /* 0x100fe40000011407 */
[----:B------:R-:W-:-:S02]  /*0430*/  SHF.R.S32.HI R7, RZ, 0x1f, R7 ;  /* 0x0000001fff077819 */ /* 0x000fc40000011407 */
[----:B0-----:R-:W-:Y:S02]  /*0440*/  I2FP.F32.U32 R9, UR8 ;  /* 0x0000000800097c45 */ /* 0x001fe40008201000 */
[----:B------:R-:W-:-:S03]  /*0450*/  LEA.HI R7, R7, R0, RZ, 0x2 ;  /* 0x0000000007077211 */ /* 0x000fc600078f10ff */
[----:B------:R-:W-:Y:S01]  /*0460*/  FMUL R9, R9, UR4 ;  /* 0x0000000409097c20 */ /* 0x000fe20008400000 */
[----:B------:R-:W-:Y:S01]  /*0470*/  LOP3.LUT R7, R7, 0xfffffffc, RZ, 0xc0, !PT ;  /* 0xfffffffc07077812 */ /* 0x000fe200078ec0ff */
[----:B------:R-:W-:Y:S01]  /*0480*/  VOTEU.ALL UP0, P0 ;  /* 0x00000000003f7886 */ /* 0x000fe20000000000 */
[----:B-1----:R-:W-:Y:S01]  /*0490*/  I2FP.F32.U32 R11, R4 ;  /* 0x00000004000b7245 */ /* 0x002fe20000201000 */
[----:B------:R-:W-:Y:S01]  /*04a0*/  ULDC UR4, c[0x0][0x154] ;  /* 0x0000550000047ab9 */ /* 0x000fe20000000800 */
[----:B------:R-:W-:Y:S01]  /*04b0*/  VOTEU.ALL UP1, P0 ;  /* 0x00000000003f7886 */ /* 0x000fe20000020000 */
[----:B------:R-:W-:Y:S01]  /*04c0*/  IMAD.IADD R7, R0, 0x1, -R7 ;  /* 0x0000000100077824 */ /* 0x000fe200078e0a07 */
[----:B------:R-:W0:Y:S01]  /*04d0*/  F2I.U32.TRUNC.NTZ R9, R9 ;  /* 0x0000000900097305 */ /* 0x000e22000020f000 */
[----:B------:R-:W1:Y:S01]  /*04e0*/  @!UP0 S2UR UR7, SR_CgaCtaId ;  /* 0x00000000000789c3 */ /* 0x000e620000008800 */
[----:B------:R-:W-:Y:S01]  /*04f0*/  @!UP0 UMOV UR6, 0x400 ;  /* 0x0000040000068882 */ /* 0x000fe20000000000 */
[----:B---3--:R-:W-:-:S02]  /*0500*/  ISETP.EQ.U32.AND P2, PT, R12, 0x1, PT ;  /* 0x000000010c00780c */ /* 0x008fc40003f42070 */
[----:B------:R-:W-:-:S04]  /*0510*/  LEA R8, R8, R7, 0x2 ;  /* 0x0000000708087211 */ /* 0x000fc800078e10ff */
[----:B------:R-:W-:-:S04]  /*0520*/  SHF.R.S32.HI R3, RZ, 0x1f, R8 ;  /* 0x0000001fff037819 */ /* 0x000fc80000011408 */
[----:B------:R-:W-:Y:S01]  /*0530*/  LEA.HI R0, R3, R8, RZ, 0x2 ;  /* 0x0000000803007211 */ /* 0x000fe200078f10ff */
[----:B0-----:R-:W-:-:S03]  /*0540*/  IMAD.MOV R7, RZ, RZ, -R9 ;  /* 0x000000ffff077224 */ /* 0x001fc600078e0a09 */
[----:B------:R-:W-:Y:S01]  /*0550*/  LOP3.LUT R9, R0, 0xfffffffc, RZ, 0xc0, !PT ;  /* 0xfffffffc00097812 */ /* 0x000fe200078ec0ff */
[----:B--2---:R-:W-:Y:S02]  /*0560*/  IMAD R3, R10, R7, UR8 ;  /* 0x000000080a037e24 */ /* 0x004fe4000f8e0207 */
[----:B------:R-:W-:Y:S01]  /*0570*/  FMUL R10, R11, UR4 ;  /* 0x000000040b0a7c20 */ /* 0x000fe20008400000 */
[----:B------:R-:W0:Y:S01]  /*0580*/  LDC R7, c[0x0][0x148] ;  /* 0x00005200ff077b82 */ /* 0x000e220000000800 */
[C---:B------:R-:W-:Y:S01]  /*0590*/  IMAD.IADD R0, R8.reuse, 0x1, -R9 ;  /* 0x0000000108007824 */ /* 0x040fe200078e0a09 */
[----:B------:R-:W-:Y:S01]  /*05a0*/  SHF.R.S32.HI R9, RZ, 0x1f, R2 ;  /* 0x0000001fff097819 */ /* 0x000fe20000011402 */
[----:B------:R-:W-:Y:S01]  /*05b0*/  IMAD.SHL.U32 R11, R8, 0x4, RZ ;  /* 0x00000004080b7824 */ /* 0x000fe200078e00ff */
[----:B------:R-:W-:Y:S01]  /*05c0*/  UMOV UR4, 0x20 ;  /* 0x0000002000047882 */ /* 0x000fe20000000000 */
[----:B------:R-:W2:Y:S01]  /*05d0*/  F2I.U32.TRUNC.NTZ R10, R10 ;  /* 0x0000000a000a7305 */ /* 0x000ea2000020f000 */
[----:B------:R-:W-:Y:S01]  /*05e0*/  ISETP.NE.AND P4, PT, R0, R3, PT ;  /* 0x000000030000720c */ /* 0x000fe20003f85270 */
[----:B------:R-:W-:-:S04]  /*05f0*/  @!UP0 UIADD3 UR4, -UR4, 0x100000, URZ ;  /* 0x0010000004048890 */ /* 0x000fc8000fffe13f */
[----:B------:R-:W-:Y:S02]  /*0600*/  @!UP0 USHF.L.U32 UR5, UR4, 0xb, URZ ;  /* 0x0000000b04058899 */ /* 0x000fe4000800063f */
[----:B------:R-:W-:Y:S01]  /*0610*/  @!UP0 USHF.L.U32 UR4, UR4, 0x1, URZ ;  /* 0x0000000104048899 */ /* 0x000fe2000800063f */
[----:B------:R-:W-:Y:S01]  /*0620*/  LEA.HI R9, R9, R2, RZ, 0x2 ;  /* 0x0000000209097211 */ /* 0x000fe200078f10ff */
[----:B-1----:R-:W-:Y:S01]  /*0630*/  @!UP0 ULEA UR6, UR7, UR6, 0x18 ;  /* 0x0000000607068291 */ /* 0x002fe2000f8ec03f */
[----:B------:R-:W-:Y:S01]  /*0640*/  LOP3.LUT R152, R8, 0xc, R11, 0x78, !PT ;  /* 0x0000000c08987812 */ /* 0x000fe200078e780b */
[----:B------:R-:W-:Y:S01]  /*0650*/  VOTEU.ALL UP0, P0 ;  /* 0x00000000003f7886 */ /* 0x000fe20000000000 */
[----:B------:R-:W-:Y:S02]  /*0660*/  LOP3.LUT R9, R9, 0xfffffffc, RZ, 0xc0, !PT ;  /* 0xfffffffc09097812 */ /* 0x000fe400078ec0ff */
[----:B------:R-:W-:Y:S01]  /*0670*/  LOP3.LUT P0, RZ, R6, 0x7, RZ, 0xc0, !PT ;  /* 0x0000000706ff7812 */ /* 0x000fe2000780c0ff */
[----:B------:R-:W-:Y:S01]  /*0680*/  VIADD R6, R5, 0xffffffff ;  /* 0xffffffff05067836 */ /* 0x000fe20000000000 */
[----:B------:R-:W-:-:S02]  /*0690*/  IADD3 R0, R2, -R9, RZ ;  /* 0x8000000902007210 */ /* 0x000fc40007ffe0ff */
[----:B------:R-:W-:Y:S02]  /*06a0*/  ISETP.LT.U32.AND P0, PT, R152, 0x8, !P0 ;  /* 0x000000089800780c */ /* 0x000fe40004701070 */
[----:B------:R-:W-:Y:S01]  /*06b0*/  @P4 SHF.R.S32.HI R9, RZ, 0x1f, R152 ;  /* 0x0000001fff094819 */ /* 0x000fe20000011498 */
[----:B--2---:R-:W-:Y:S01]  /*06c0*/  IMAD.MOV R21, RZ, RZ, -R10 ;  /* 0x000000ffff157224 */ /* 0x004fe200078e0a0a */
[C---:B------:R-:W-:Y:S01]  /*06d0*/  ISETP.NE.AND P1, PT, R0.reuse, 0x3, PT ;  /* 0x000000030000780c */ /* 0x040fe20003f25270 */
[----:B------:R-:W1:Y:S02]  /*06e0*/  FENCE.VIEW.ASYNC.S ;  /* 0x00000000000073c6 */ /* 0x000e640000000000 */
[----:B-1----:R1:W2:Y:S01]  /*06f0*/  @!UP0 SYNCS.EXCH.64 URZ, [UR6+0x50], UR4 ;  /* 0x00005004063f85b2 */ /* 0x0022a20008000100 */
[----:B------:R-:W-:Y:S01]  /*0700*/  @P4 LEA.HI R9, R9, R152, RZ, 0x2 ;  /* 0x0000009809094211 */ /* 0x000fe200078f10ff */
[----:B0-----:R-:W-:Y:S01]  /*0710*/  IMAD R2, R7, R21, R4 ;  /* 0x0000001507027224 */ /* 0x001fe200078e0204 */
[----:B------:R-:W-:-:S02]  /*0720*/  ISETP.EQ.OR P1, PT, R0, RZ, !P1 ;  /* 0x000000ff0000720c */ /* 0x000fc40004f22670 */
[----:B------:R-:W-:Y:S02]  /*0730*/  @P4 SHF.R.S32.HI R9, RZ, 0x2, R9 ;  /* 0x00000002ff094819 */ /* 0x000fe40000011409 */
[----:B------:R-:W-:Y:S02]  /*0740*/  ISETP.EQ.AND P1, PT, R5, RZ, P1 ;  /* 0x000000ff0500720c */ /* 0x000fe40000f22270 */
[----:B------:R-:W-:Y:S02]  /*0750*/  @P4 ISETP.NE.AND P5, PT, R9, R2, PT ;  /* 0x000000020900420c */ /* 0x000fe40003fa5270 */
[----:B------:R-:W-:Y:S02]  /*0760*/  ISETP.GE.U32.AND P6, PT, R6, 0x2, PT ;  /* 0x000000020600780c */ /* 0x000fe40003fc6070 */
[----:B------:R-:W-:Y:S02]  /*0770*/  SEL R9, RZ, 0x1, !P0 ;  /* 0x00000001ff097807 */ /* 0x000fe40004000000 */
[----:B------:R-:W-:Y:S01]  /*0780*/  @P4 SEL R22, RZ, 0x1, P5 ;  /* 0x00000001ff164807 */ /* 0x000fe20002800000 */
[----:B------:R1:W0:Y:S01]  /*0790*/  @!UP1 SYNCS.EXCH.64 URZ, [UR6+0x58], UR4 ;  /* 0x00005804063f95b2 */ /* 0x0002220008000100 */
[----:B------:R-:W-:Y:S01]  /*07a0*/  SEL R19, RZ, 0x1, !P1 ;  /* 0x00000001ff137807 */ /* 0x000fe20004800000 */
[----:B------:R-:W-:Y:S01]  /*07b0*/  NOP ;  /* 0x0000000000007918 */ /* 0x000fe20000000000 */
[----:B------:R-:W-:-:S02]  /*07c0*/  LOP3.LUT R22, R22, R9, RZ, 0xc0, !PT ;  /* 0x0000000916167212 */ /* 0x000fc400078ec0ff */
[----:B------:R-:W-:Y:S01]  /*07d0*/  SEL R19, R19, 0x2, P6 ;  /* 0x0000000213137807 */ /* 0x000fe20003000000 */
[----:B-12---:R-:W-:Y:S06]  /*07e0*/  @!P2 BRA `(.L_x_3) ;  /* 0x000000000008a947 */ /* 0x006fec0003800000 */
[----:B0---4-:R-:W-:Y:S01]  /*07f0*/  UCGABAR_ARV ;  /* 0x00000000000079c7 */ /* 0x011fe20008000000 */
[----:B------:R-:W-:Y:S05]  /*0800*/  BRA `(.L_x_4) ;  /* 0x0000000000047947 */ /* 0x000fea0003800000 */
.L_x_3:
[----:B0---4-:R-:W-:Y:S01]  /*0810*/  NOP ;  /* 0x0000000000007918 */ /* 0x011fe20000000000 */
.L_x_4:
[----:B------:R-:W0:Y:S01]  /*0820*/  LDC R2, c[0x0][0x65c] ;  /* 0x00019700ff027b82 */ /* 0x000e220000000800 */
[----:B------:R-:W-:Y:S01]  /*0830*/  MOV R8, UR8 ;  /* 0x0000000800087c02 */ /* 0x000fe20008000f00 */
[----:B------:R-:W-:Y:S01]  /*0840*/  IMAD.MOV.U32 R9, RZ, RZ, RZ ;  /* 0x000000ffff097224 */ /* 0x000fe200078e00ff */
[----:B0-----:R-:W-:-:S04]  /*0850*/  ISETP.NE.AND P1, PT, R2, 0x1, PT ;  /* 0x000000010200780c */ /* 0x001fc80003f25270 */
[----:B------:R-:W-:-:S09]  /*0860*/  P2R R5, PR, RZ, 0x2 ;  /* 0x00000002ff057803 */ /* 0x000fd20000000000 */
[----:B------:R-:W0:Y:S01]  /*0870*/  @P1 LDC R17, c[0x0][0x10] ;  /* 0x00000400ff111b82 */ /* 0x000e220000000800 */
[----:B------:R-:W-:Y:S02]  /*0880*/  @P1 IMAD.MOV.U32 R5, RZ, RZ, RZ ;  /* 0x000000ffff051224 */ /* 0x000fe400078e00ff */
[----:B------:R-:W-:-:S05]  /*0890*/  @P1 IMAD.MOV.U32 R13, RZ, RZ, RZ ;  /* 0x000000ffff0d1224 */ /* 0x000fca00078e00ff */
[----:B------:R-:W1:Y:S01]  /*08a0*/  @!P1 LDC R11, c[0x0][0xc] ;  /* 0x00000300ff0b9b82 */ /* 0x000e620000000800 */
[----:B0-----:R-:W-:-:S05]  /*08b0*/  @P1 IMAD.WIDE.U32 R16, R17, UR8, R4 ;  /* 0x0000000811101c25 */ /* 0x001fca000f8e0004 */
[----:B------:R-:W-:Y:S01]  /*08c0*/  @P1 IADD3 R17, R17, R13, RZ ;  /* 0x0000000d11111210 */ /* 0x000fe20007ffe0ff */
[----:B-1----:R-:W-:-:S04]  /*08d0*/  @!P1 IMAD.WIDE.U32 R8, R4, R11, R8 ;  /* 0x0000000b04089225 */ /* 0x002fc800078e0008 */
[----:B------:R-:W-:Y:S02]  /*08e0*/  @!P1 IMAD.MOV.U32 R16, RZ, RZ, R8 ;  /* 0x000000ffff109224 */ /* 0x000fe400078e0008 */
[----:B------:R-:W-:Y:S01]  /*08f0*/  @!P1 IMAD.MOV.U32 R17, RZ, RZ, R9 ;  /* 0x000000ffff119224 */ /* 0x000fe200078e0009 */
[----:B------:R-:W-:Y:S06]  /*0900*/  @!P2 BRA `(.L_x_5) ;  /* 0x00000000000ca947 */ /* 0x000fec0003800000 */
[----:B------:R-:W-:Y:S01]  /*0910*/  UCGABAR_WAIT ;  /* 0x0000000000007dc7 */ /* 0x000fe20008000000 */
[----:B------:R-:W-:Y:S01]  /*0920*/  CCTL.IVALL ;  /* 0x00000000ff00798f */ /* 0x000fe20002000000 */
[----:B------:R-:W-:Y:S05]  /*0930*/  BRA `(.L_x_6) ;  /* 0x0000000000047947 */ /* 0x000fea0003800000 */
.L_x_5:
[----:B------:R-:W-:Y:S06]  /*0940*/  BAR.SYNC.DEFER_BLOCKING 0x0 ;  /* 0x0000000000007b1d */ /* 0x000fec0000010000 */
.L_x_6:
[----:B------:R-:W-:Y:S05]  /*0950*/  @!P3 BRA `(.L_x_7) ;  /* 0x000000840094b947 */ /* 0x000fea0003800000 */
[----:B------:R-:W-:-:S13]  /*0960*/  ISETP.GT.U32.AND P0, PT, R6, 0x1, PT ;  /* 0x000000010600780c */ /* 0x000fda0003f04070 */
[----:B------:R-:W-:Y:S05]  /*0970*/  @P0 EXIT ;  /* 0x000000000000094d */ /* 0x000fea0003800000 */
[----:B------:R-:W-:Y:S01]  /*0980*/  ULDC.64 UR4, c[0x0][0x650] ;  /* 0x0001940000047ab9 */ /* 0x000fe20000000a00 */
[----:B------:R-:W-:Y:S01]  /*0990*/  PRMT R0, RZ, 0x7610, R0 ;  /* 0x00007610ff007816 */ /* 0x000fe20000000000 */
[----:B------:R-:W-:Y:S01]  /*09a0*/  IMAD.MOV.U32 R153, RZ, RZ, -0x1 ;  /* 0xffffffffff997424 */ /* 0x000fe200078e00ff */
[----:B------:R-:W-:Y:S01]  /*09b0*/  ISETP.GE.U32.AND P0, PT, R16, UR4, PT ;  /* 0x0000000410007c0c */ /* 0x000fe2000bf06070 */
[----:B------:R-:W-:Y:S01]  /*09c0*/  IMAD.MOV.U32 R23, RZ, RZ, -0x1 ;  /* 0xffffffffff177424 */ /* 0x000fe200078e00ff */
[----:B------:R-:W-:Y:S02]  /*09d0*/  MOV R154, 0xffffffff ;  /* 0xffffffff009a7802 */ /* 0x000fe40000000f00 */
[----:B------:R-:W-:-:S13]  /*09e0*/  ISETP.GE.U32.AND.EX P0, PT, R17, UR5, PT, P0 ;  /* 0x0000000511007c0c */ /* 0x000fda000bf06100 */
[----:B------:R-:W-:Y:S05]  /*09f0*/  @P0 BRA `(.L_x_8) ;  /* 0x00000004002c0947 */ /* 0x000fea0003800000 */
[----:B------:R-:W0:Y:S01]  /*0a00*/  LDC.64 R24, c[0x0][0x628] ;  /* 0x00018a00ff187b82 */ /* 0x000e220000000a00 */
[----:B------:R-:W-:Y:S02]  /*0a10*/  IMAD.MOV.U32 R8, RZ, RZ, R16 ;  /* 0x000000ffff087224 */ /* 0x000fe400078e0010 */
[----:B------:R-:W-:-:S05]  /*0a20*/  IMAD.MOV.U32 R9, RZ, RZ, R17 ;  /* 0x000000ffff097224 */ /* 0x000fca00078e0011 */
[----:B------:R-:W1:Y:S08]  /*0a30*/  LDC R0, c[0x0][0x630] ;  /* 0x00018c00ff007b82 */ /* 0x000e700000000800 */
[----:B------:R-:W2:Y:S01]  /*0a40*/  LDC.64 R26, c[0x0][0x620] ;  /* 0x00018800ff1a7b82 */ /* 0x000ea20000000a00 */
[----:B0-----:R-:W-:-:S04]  /*0a50*/  ISETP.NE.U32.AND P0, PT, R24, RZ, PT ;  /* 0x000000ff1800720c */ /* 0x001fc80003f05070 */
[----:B------:R-:W-:-:S13]  /*0a60*/  ISETP.NE.AND.EX P0, PT, R25, RZ, PT, P0 ;  /* 0x000000ff1900720c */ /* 0x000fda0003f05300 */
[----:B-12---:R-:W-:Y:S05]  /*0a70*/  @!P0 BRA `(.L_x_9) ;  /* 0x0000000000288947 */ /* 0x006fea0003800000 */
[----:B------:R-:W0:Y:S02]  /*0a80*/  LDC R13, c[0x0][0x634] ;  /* 0x00018d00ff0d7b82 */ /* 0x000e240000000800 */
[----:B0-----:R-:W-:-:S04]  /*0a90*/  IADD3 R13, P0, R16, R13, RZ ;  /* 0x0000000d100d7210 */ /* 0x001fc80007f1e0ff */
[----:B------:R-:W-:-:S05]  /*0aa0*/  IADD3.X R15, RZ, R17, RZ, P0, !PT ;  /* 0x00000011ff0f7210 */ /* 0x000fca00007fe4ff */
[----:B------:R-:W-:-:S04]  /*0ab0*/  IMAD.WIDE.U32 R8, R15, R24, RZ ;  /* 0x000000180f087225 */ /* 0x000fc800078e00ff */
[----:B------:R-:W-:-:S04]  /*0ac0*/  IMAD.WIDE.U32 R10, P0, R13, R25, R8 ;  /* 0x000000190d0a7225 */ /* 0x000fc80007800008 */
[----:B------:R-:W-:-:S04]  /*0ad0*/  IMAD.WIDE.U32 R8, R13, R24, RZ ;  /* 0x000000180d087225 */ /* 0x000fc800078e00ff */
[----:B------:R-:W-:Y:S01]  /*0ae0*/  IMAD.X R13, RZ, RZ, RZ, P0 ;  /* 0x000000ffff0d7224 */ /* 0x000fe200000e06ff */
[----:B------:R-:W-:Y:S01]  /*0af0*/  IADD3 RZ, P0, R9, R10, RZ ;  /* 0x0000000a09ff7210 */ /* 0x000fe20007f1e0ff */
[----:B------:R-:W-:-:S04]  /*0b00*/  IMAD.MOV.U32 R12, RZ, RZ, R11 ;  /* 0x000000ffff0c7224 */ /* 0x000fc800078e000b */
[----:B------:R-:W-:-:S08]  /*0b10*/  IMAD.WIDE.U32.X R8, R15, R25, R12, P0 ;  /* 0x000000190f087225 */ /* 0x000fd000000e040c */
.L_x_9:
[----:B------:R-:W0:Y:S01]  /*0b20*/  LDC.64 R24, c[0x0][0x640] ;  /* 0x00019000ff187b82 */ /* 0x000e220000000a00 */
[-CC-:B------:R-:W-:Y:S01]  /*0b30*/  SHF.R.U64 R28, R8, R0.reuse, R9.reuse ;  /* 0x00000000081c7219 */ /* 0x180fe20000001209 */
[----:B------:R-:W-:Y:S01]  /*0b40*/  IMAD R30, R7, R21, R4 ;  /* 0x00000015071e7224 */ /* 0x000fe200078e0204 */
[----:B------:R-:W-:Y:S01]  /*0b50*/  SHF.R.U32.HI R0, RZ, R0, R9 ;  /* 0x00000000ff007219 */ /* 0x000fe20000011609 */
[----:B------:R-:W-:Y:S01]  /*0b60*/  IMAD.MOV.U32 R21, RZ, RZ, 0x1 ;  /* 0x00000001ff157424 */ /* 0x000fe200078e00ff */
[----:B------:R-:W-:-:S03]  /*0b70*/  IADD3 R5, P0, RZ, -R28, RZ ;  /* 0x8000001cff057210 */ /* 0x000fc60007f1e0ff */
[----:B------:R-:W1:Y:S02]  /*0b80*/  LDC R6, c[0x0][0x618] ;  /* 0x00018600ff067b82 */ /* 0x000e640000000800 */
[----:B------:R-:W-:-:S04]  /*0b90*/  IMAD.X R9, RZ, RZ, ~R0, P0 ;  /* 0x000000ffff097224 */ /* 0x000fc800000e0e00 */
[-C--:B------:R-:W-:Y:S02]  /*0ba0*/  IMAD R0, R9, R26.reuse, RZ ;  /* 0x0000001a09007224 */ /* 0x080fe400078e02ff */
[----:B------:R-:W2:Y:S01]  /*0bb0*/  LDC R11, c[0x0][0x608] ;  /* 0x00018200ff0b7b82 */ /* 0x000ea20000000800 */
[----:B------:R-:W-:-:S04]  /*0bc0*/  IMAD.WIDE.U32 R8, R5, R26, R16 ;  /* 0x0000001a05087225 */ /* 0x000fc800078e0010 */
[----:B------:R-:W-:-:S03]  /*0bd0*/  IMAD R5, R5, R27, R0 ;  /* 0x0000001b05057224 */ /* 0x000fc600078e0200 */
[----:B------:R-:W3:Y:S01]  /*0be0*/  LDC R12, c[0x0][0x658] ;  /* 0x00019600ff0c7b82 */ /* 0x000ee20000000800 */
[----:B0-----:R-:W-:Y:S02]  /*0bf0*/  ISETP.NE.U32.AND P0, PT, R24, RZ, PT ;  /* 0x000000ff1800720c */ /* 0x001fe40003f05070 */
[----:B------:R-:W-:Y:S01]  /*0c00*/  IADD3 R5, R9, R5, RZ ;  /* 0x0000000509057210 */ /* 0x000fe20007ffe0ff */
[----:B------:R-:W-:Y:S01]  /*0c10*/  IMAD.MOV.U32 R9, RZ, RZ, -0x1 ;  /* 0xffffffffff097424 */ /* 0x000fe200078e00ff */
[----:B------:R-:W-:-:S03]  /*0c20*/  ISETP.NE.AND.EX P0, PT, R25, RZ, PT, P0 ;  /* 0x000000ff1900720c */ /* 0x000fc60003f05300 */
[----:B------:R-:W0:Y:S01]  /*0c30*/  LDC R15, c[0x0][0x600] ;  /* 0x00018000ff0f7b82 */ /* 0x000e220000000800 */
[-CC-:B-1----:R-:W-:Y:S02]  /*0c40*/  SHF.R.U64 R13, R8, R6.reuse, R5.reuse ;  /* 0x00000006080d7219 */ /* 0x182fe40000001205 */
[----:B------:R-:W-:-:S05]  /*0c50*/  SHF.R.U32.HI R0, RZ, R6, R5 ;  /* 0x00000006ff007219 */ /* 0x000fca0000011605 */
[----:B------:R-:W1:Y:S01]  /*0c60*/  LDC R14, c[0x0][0x648] ;  /* 0x00019200ff0e7b82 */ /* 0x000e620000000800 */
[-CC-:B--2---:R-:W-:Y:S02]  /*0c70*/  SHF.R.U64 R27, R13, R11.reuse, R0.reuse ;  /* 0x0000000b0d1b7219 */ /* 0x184fe40000001200 */
[----:B------:R-:W-:-:S05]  /*0c80*/  SHF.R.U32.HI R5, RZ, R11, R0 ;  /* 0x0000000bff057219 */ /* 0x000fca0000011600 */
[----:B------:R-:W2:Y:S01]  /*0c90*/  LDC R20, c[0x0][0x638] ;  /* 0x00018e00ff147b82 */ /* 0x000ea20000000800 */
[-C--:B---3--:R-:W-:Y:S02]  /*0ca0*/  SHF.L.U32 R0, R9, R12.reuse, RZ ;  /* 0x0000000c09007219 */ /* 0x088fe400000006ff */
[-CC-:B------:R-:W-:Y:S02]  /*0cb0*/  SHF.R.U64 R26, R27, R12.reuse, R5.reuse ;  /* 0x0000000c1b1a7219 */ /* 0x180fe40000001205 */
[----:B------:R-:W-:Y:S02]  /*0cc0*/  SHF.R.U32.HI R5, RZ, R12, R5 ;  /* 0x0000000cff057219 */ /* 0x000fe40000011605 */
[----:B------:R-:W-:Y:S01]  /*0cd0*/  LOP3.LUT R10, RZ, R0, RZ, 0x33, !PT ;  /* 0x00000000ff0a7212 */ /* 0x000fe200078e33ff */
[----:B------:R-:W3:Y:S01]  /*0ce0*/  LDC R23, c[0x0][0x610] ;  /* 0x00018400ff177b82 */ /* 0x000ee20000000800 */
[----:B------:R-:W-:Y:S01]  /*0cf0*/  MOV R4, R26 ;  /* 0x0000001a00047202 */ /* 0x000fe20000000f00 */
[----:B------:R-:W-:Y:S06]  /*0d00*/  @!P0 BRA `(.L_x_10) ;  /* 0x0000000000288947 */ /* 0x000fec0003800000 */
[----:B------:R-:W4:Y:S02]  /*0d10*/  LDC R9, c[0x0][0x64c] ;  /* 0x00019300ff097b82 */ /* 0x000f240000000800 */
[----:B----4-:R-:W-:-:S05]  /*0d20*/  IADD3 R9, P0, R26, R9, RZ ;  /* 0x000000091a097210 */ /* 0x010fca0007f1e0ff */
[----:B------:R-:W-:-:S04]  /*0d30*/  IMAD.X R11, RZ, RZ, R5, P0 ;  /* 0x000000ffff0b7224 */ /* 0x000fc800000e0605 */
[----:B------:R-:W-:-:S04]  /*0d40*/  IMAD.WIDE.U32 R4, R11, R24, RZ ;  /* 0x000000180b047225 */ /* 0x000fc800078e00ff */
[----:B------:R-:W-:-:S04]  /*0d50*/  IMAD.WIDE.U32 R6, P0, R9, R25, R4 ;  /* 0x0000001909067225 */ /* 0x000fc80007800004 */
[----:B------:R-:W-:Y:S01]  /*0d60*/  IMAD.WIDE.U32 R4, R9, R24, RZ ;  /* 0x0000001809047225 */ /* 0x000fe200078e00ff */
[----:B------:R-:W-:-:S03]  /*0d70*/  MOV R8, R7 ;  /* 0x0000000700087202 */ /* 0x000fc60000000f00 */
[----:B------:R-:W-:Y:S01]  /*0d80*/  IMAD.X R9, RZ, RZ, RZ, P0 ;  /* 0x000000ffff097224 */ /* 0x000fe200000e06ff */
[----:B------:R-:W-:-:S05]  /*0d90*/  IADD3 RZ, P0, R5, R6, RZ ;  /* 0x0000000605ff7210 */ /* 0x000fca0007f1e0ff */
[----:B------:R-:W-:-:S08]  /*0da0*/  IMAD.WIDE.U32.X R4, R11, R25, R8, P0 ;  /* 0x000000190b047225 */ /* 0x000fd000000e0408 */
.L_x_10:
[----:B-1----:R-:W-:Y:S01]  /*0db0*/  SHF.R.U64 R4, R4, R14, R5 ;  /* 0x0000000e04047219 */ /* 0x002fe20000001205 */
[----:B0-----:R-:W-:Y:S01]  /*0dc0*/  VIADD R6, R15, 0xffffffff ;  /* 0xffffffff0f067836 */ /* 0x001fe20000000000 */
[----:B------:R-:W-:Y:S02]  /*0dd0*/  SHF.L.U32 R0, R21, R12, RZ ;  /* 0x0000000c15007219 */ /* 0x000fe400000006ff */
[----:B------:R-:W-:Y:S01]  /*0de0*/  LOP3.LUT R5, R27, R10, RZ, 0xc0, !PT ;  /* 0x0000000a1b057212 */ /* 0x000fe200078ec0ff */
[----:B------:R-:W-:Y:S01]  /*0df0*/  IMAD.MOV R7, RZ, RZ, -R4 ;  /* 0x000000ffff077224 */ /* 0x000fe200078e0a04 */
[----:B------:R-:W-:Y:S02]  /*0e00*/  SEL R3, R3, R30, !P1 ;  /* 0x0000001e03037207 */ /* 0x000fe40004800000 */
[----:B------:R-:W-:Y:S01]  /*0e10*/  LOP3.LUT R6, R13, R6, RZ, 0xc0, !PT ;  /* 0x000000060d067212 */ /* 0x000fe200078ec0ff */
[----:B------:R-:W-:Y:S01]  /*0e20*/  IMAD R4, R0, R4, R5 ;  /* 0x0000000400047224 */ /* 0x000fe200078e0205 */
[----:B------:R-:W-:Y:S01]  /*0e30*/  MOV R5, 0x1 ;  /* 0x0000000100057802 */ /* 0x000fe20000000f00 */
[----:B--2---:R-:W-:-:S02]  /*0e40*/  IMAD R0, R7, R20, R26 ;  /* 0x0000001407007224 */ /* 0x004fc400078e021a */
[----:B---3--:R-:W-:Y:S02]  /*0e50*/  IMAD R3, R4, R23, R3 ;  /* 0x0000001704037224 */ /* 0x008fe400078e0203 */
[----:B------:R-:W-:Y:S01]  /*0e60*/  IMAD R4, R0, R15, R6 ;  /* 0x0000000f00047224 */ /* 0x000fe200078e0206 */
[----:B------:R-:W-:Y:S01]  /*0e70*/  PRMT R0, R5, 0x7610, R0 ;  /* 0x0000761005007816 */ /* 0x000fe20000000000 */
[----:B------:R-:W-:-:S03]  /*0e80*/  IMAD.MOV.U32 R23, RZ, RZ, R28 ;  /* 0x000000ffff177224 */ /* 0x000fc600078e001c */
[----:B------:R-:W-:Y:S02]  /*0e90*/  SEL R154, R4, R3, !P1 ;  /* 0x00000003049a7207 */ /* 0x000fe40004800000 */
[----:B------:R-:W-:-:S07]  /*0ea0*/  SEL R153, R3, R4, !P1 ;  /* 0x0000000403997207 */ /* 0x000fce0004800000 */
.L_x_8:
[----:B------:R-:W-:-:S08]  /*0eb0*/  NOP ;  /* 0x0000000000007918 */ /* 0x000fd00000000000 */
[----:B------:R-:W0:Y:S02]  /*0ec0*/  USETMAXREG.TRY_ALLOC.CTAPOOL UP0, 0xe8 ;  /* 0x000000e8000079c8 */ /* 0x000e240008000600 */
[----:B0-----:R-:W-:-:S13]  /*0ed0*/  PLOP3.LUT P0, PT, PT, PT, UP0, 0x80, 0x0 ;  /* 0x000000000000781c */ /* 0x001fda0003f0f008 */
[----:B------:R-:W-:Y:S05]  /*0ee0*/  @!P0 BRA `(.L_x_8) ;  /* 0xfffffffc00f08947 */ /* 0x000fea000383ffff */
[----:B------:R-:W-:Y:S01]  /*0ef0*/  ULDC.64 UR4, c[0x0][0x598] ;  /* 0x0001660000047ab9 */ /* 0x000fe20000000a00 */
[----:B------:R-:W-:Y:S01]  /*0f00*/  ULDC.64 UR36, c[0x0][0x208] ;  /* 0x0000820000247ab9 */ /* 0x000fe20000000a00 */
[----:B------:R-:W-:-:S04]  /*0f10*/  ISETP.NE.U32.AND P0, PT, RZ, UR4, PT ;  /* 0x00000004ff007c0c */ /* 0x000fc8000bf05070 */
[----:B------:R-:W-:-:S13]  /*0f20*/  ISETP.NE.AND.EX P0, PT, RZ, UR5, PT, P0 ;  /* 0x00000005ff007c0c */ /* 0x000fda000bf05300 */
[----:B------:R-:W-:Y:S05]  /*0f30*/  @!P0 BRA `(.L_x_11) ;  /* 0x00000000001c8947 */ /* 0x000fea0003800000 */
[----:B------:R-:W0:Y:S02]  /*0f40*/  LDC.64 R4, c[0x0][0x598] ;  /* 0x00016600ff047b82 */ /* 0x000e240000000a00 */
[----:B0-----:R-:W2:Y:S02]  /*0f50*/  LDG.E.64 R4, desc[UR36][R4.64] ;  /* 0x0000002404047981 */ /* 0x001ea4000c1e1b00 */
[----:B--2---:R-:W-:-:S04]  /*0f60*/  ISETP.NE.U32.AND P0, PT, R4, RZ, PT ;  /* 0x000000ff0400720c */ /* 0x004fc80003f05070 */
[----:B------:R-:W-:-:S13]  /*0f70*/  ISETP.NE.AND.EX P0, PT, R5, RZ, PT, P0 ;  /* 0x000000ff0500720c */ /* 0x000fda0003f05300 */
[----:B------:R-:W-:Y:S05]  /*0f80*/  @!P0 BRA `(.L_x_11) ;  /* 0x0000000000088947 */ /* 0x000fea0003800000 */
[----:B------:R0:W5:Y:S01]  /*0f90*/  LD.E R155, desc[UR36][R4.64] ;  /* 0x00000024049b7980 */ /* 0x000162000c101900 */
[----:B------:R-:W-:Y:S05]  /*0fa0*/  BRA `(.L_x_12) ;  /* 0x0000000000247947 */ /* 0x000fea0003800000 */
.L_x_11:
[----:B------:R-:W-:Y:S02]  /*0fb0*/  ULDC.64 UR4, c[0x0][0x588] ;  /* 0x0001620000047ab9 */ /* 0x000fe40000000a00 */
[----:B------:R-:W-:-:S04]  /*0fc0*/  ISETP.NE.U32.AND P0, PT, RZ, UR4, PT ;  /* 0x00000004ff007c0c */ /* 0x000fc8000bf05070 */
[----:B------:R-:W-:-:S13]  /*0fd0*/  ISETP.NE.AND.EX P0, PT, RZ, UR5, PT, P0 ;  /* 0x00000005ff007c0c */ /* 0x000fda000bf05300 */
[----:B------:R-:W-:Y:S05]  /*0fe0*/  @!P0 BRA `(.L_x_13) ;  /* 0x00000000000c8947 */ /* 0x000fea0003800000 */
[----:B------:R-:W0:Y:S02]  /*0ff0*/  LDC.64 R4, c[0x0][0x588] ;  /* 0x00016200ff047b82 */ /* 0x000e240000000a00 */
[----:B0-----:R1:W5:Y:S01]  /*1000*/  LDG.E R155, desc[UR36][R4.64] ;  /* 0x00000024049b7981 */ /* 0x001362000c1e1900 */
[----:B------:R-:W-:Y:S05]  /*1010*/  BRA `(.L_x_12) ;  /* 0x0000000000087947 */ /* 0x000fea0003800000 */
.L_x_13:
[----:B------:R-:W-:Y:S02]  /*1020*/  ULDC UR4, c[0x0][0x580] ;  /* 0x0001600000047ab9 */ /* 0x000fe40000000800 */
[----:B------:R-:W-:-:S07]  /*1030*/  IMAD.U32 R155, RZ, RZ, UR4 ;  /* 0x00000004ff9b7e24 */ /* 0x000fce000f8e00ff */
.L_x_12:
[----:B------:R-:W-:Y:S02]  /*1040*/  ULDC.64 UR4, c[0x0][0x5a0] ;  /* 0x0001680000047ab9 */ /* 0x000fe40000000a00 */
[----:B------:R-:W-:-:S04]  /*1050*/  ISETP.NE.U32.AND P0, PT, RZ, UR4, PT ;  /* 0x00000004ff007c0c */ /* 0x000fc8000bf05070 */
[----:B------:R-:W-:-:S13]  /*1060*/  ISETP.NE.AND.EX P0, PT, RZ, UR5, PT, P0 ;  /* 0x00000005ff007c0c */ /* 0x000fda000bf05300 */
[----:B------:R-:W-:Y:S05]  /*1070*/  @!P0 BRA `(.L_x_14) ;  /* 0x00000000001c8947 */ /* 0x000fea0003800000 */
[----:B01----:R-:W0:Y:S02]  /*1080*/  LDC.64 R4, c[0x0][0x5a0] ;  /* 0x00016800ff047b82 */ /* 0x003e240000000a00 */
[----:B0-----:R-:W2:Y:S02]  /*1090*/  LDG.E.64 R4, desc[UR36][R4.64] ;  /* 0x0000002404047981 */ /* 0x001ea4000c1e1b00 */
[----:B--2---:R-:W-:-:S04]  /*10a0*/  ISETP.NE.U32.AND P0, PT, R4, RZ, PT ;  /* 0x000000ff0400720c */ /* 0x004fc80003f05070 */
[----:B------:R-:W-:-:S13]  /*10b0*/  ISETP.NE.AND.EX P0, PT, R5, RZ, PT, P0 ;  /* 0x000000ff0500720c */ /* 0x000fda0003f05300 */
[----:B------:R-:W-:Y:S05]  /*10c0*/  @!P0 BRA `(.L_x_14) ;  /* 0x0000000000088947 */ /* 0x000fea0003800000 */
[----:B------:R0:W5:Y:S01]  /*10d0*/  LD.E R156, desc[UR36][R4.64] ;  /* 0x00000024049c7980 */ /* 0x000162000c101900 */
[----:B------:R-:W-:Y:S05]  /*10e0*/  BRA `(.L_x_15) ;  /* 0x0000000000247947 */ /* 0x000fea0003800000 */
.L_x_14:
[----:B------:R-:W-:Y:S02]  /*10f0*/  ULDC.64 UR4, c[0x0][0x590] ;  /* 0x0001640000047ab9 */ /* 0x000fe40000000a00 */
[----:B------:R-:W-:-:S04]  /*1100*/  ISETP.NE.U32.AND P0, PT, RZ, UR4, PT ;  /* 0x00000004ff007c0c */ /* 0x000fc8000bf05070 */
[----:B------:R-:W-:-:S13]  /*1110*/  ISETP.NE.AND.EX P0, PT, RZ, UR5, PT, P0 ;  /* 0x00000005ff007c0c */ /* 0x000fda000bf05300 */
[----:B------:R-:W-:Y:S05]  /*1120*/  @!P0 BRA `(.L_x_16) ;  /* 0x00000000000c8947 */ /* 0x000fea0003800000 */
[----:B------:R-:W2:Y:S02]  /*1130*/  LDC.64 R156, c[0x0][0x590] ;  /* 0x00016400ff9c7b82 */ /* 0x000ea40000000a00 */
[----:B--2---:R2:W5:Y:S01]  /*1140*/  LDG.E R156, desc[UR36][R156.64] ;  /* 0x000000249c9c7981 */ /* 0x004562000c1e1900 */
[----:B------:R-:W-:Y:S05]  /*1150*/  BRA `(.L_x_15) ;  /* 0x0000000000087947 */ /* 0x000fea0003800000 */
.L_x_16:
[----:B------:R-:W-:Y:S02]  /*1160*/  ULDC UR4, c[0x0][0x584] ;  /* 0x0001610000047ab9 */ /* 0x000fe40000000800 */
[----:B------:R-:W-:-:S07]  /*1170*/  MOV R156, UR4 ;  /* 0x00000004009c7c02 */ /* 0x000fce0008000f00 */
.L_x_15:
[----:B------:R-:W-:-:S13]  /*1180*/  LOP3.LUT P0, RZ, R0, 0xff, RZ, 0xc0, !PT ;  /* 0x000000ff00ff7812 */ /* 0x000fda000780c0ff */
[----:B------:R-:W-:Y:S05]  /*1190*/  @!P0 EXIT ;  /* 0x000000000000894d */ /* 0x000fea0003800000 */
[----:B------:R-:W-:Y:S01]  /*11a0*/  ULDC UR4, c[0x0][0x28c] ;  /* 0x0000a30000047ab9 */ /* 0x000fe20000000800 */
[----:B------:R-:W-:Y:S01]  /*11b0*/  LOP3.LUT R168, R19, 0x1, RZ, 0xfc, !PT ;  /* 0x0000000113a87812 */ /* 0x000fe200078efcff */
[----:B------:R-:W-:Y:S01]  /*11c0*/  UIADD3 UR4, UR4, 0x1f, URZ ;  /* 0x0000001f04047890 */ /* 0x000fe2000fffe03f */
[----:B------:R-:W-:Y:S01]  /*11d0*/  UMOV UR38, URZ ;  /* 0x0000003f00267c82 */ /* 0x000fe20008000000 */
[----:B------:R-:W-:Y:S02]  /*11e0*/  UMOV UR39, URZ ;  /* 0x0000003f00277c82 */ /* 0x000fe40008000000 */
[----:B------:R-:W-:-:S04]  /*11f0*/  USHF.R.S32.HI UR5, URZ, 0x1f, UR4 ;  /* 0x0000001f3f057899 */ /* 0x000fc80008011404 */
[----:B------:R-:W-:-:S04]  /*1200*/  ULEA.HI UR5, UR5, UR4, URZ, 0x5 ;  /* 0x0000000405057291 */ /* 0x000fc8000f8f283f */
[----:B------:R-:W-:-:S12]  /*1210*/  USHF.R.S32.HI UR40, URZ, 0x5, UR5 ;  /* 0x000000053f287899 */ /* 0x000fd80008011405 */
.L_x_288:
[----:B------:R-:W-:Y:S01]  /*1220*/  LOP3.LUT R0, R18, 0x80, RZ, 0xc0, !PT ;  /* 0x0000008012007812 */ /* 0x000fe200078ec0ff */
[----:B---3--:R-:W3:Y:S01]  /*1230*/  S2UR UR7, SR_CgaCtaId ;  /* 0x00000000000779c3 */ /* 0x008ee20000008800 */
[----:B------:R-:W-:Y:S02]  /*1240*/  UMOV UR6, 0x400 ;  /* 0x0000040000067882 */ /* 0x000fe40000000000 */
[----:B------:R-:W-:-:S06]  /*1250*/  SHF.R.U32.HI R0, RZ, 0x7, R0 ;  /* 0x00000007ff007819 */ /* 0x000fcc0000011600 */
[----:B----4-:R-:W4:Y:S01]  /*1260*/  SHFL.IDX PT, R0, R0, RZ, 0x1f ;  /* 0x00001fff00007589 */ /* 0x010f2200000e0000 */
[----:B---3--:R-:W-:Y:S01]  /*1270*/  ULEA UR6, UR7, UR6, 0x18 ;  /* 0x0000000607067291 */ /* 0x008fe2000f8ec03f */
[----:B----4-:R-:W-:-:S13]  /*1280*/  R2UR UR4, R0 ;  /* 0x00000000000472ca */ /* 0x010fda00000e0000 */
[----:B------:R-:W-:-:S04]  /*1290*/  ULEA.HI UR5, UR4, UR4, URZ, 0x1 ;  /* 0x0000000404057291 */ /* 0x000fc8000f8f083f */
[----:B------:R-:W-:-:S04]  /*12a0*/  ULOP3.LUT UR5, UR5, 0x7fffe, URZ, 0xc0, !UPT ;  /* 0x0007fffe05057892 */ /* 0x000fc8000f8ec03f */
[----:B------:R-:W-:-:S03]  /*12b0*/  UIADD3 UR5, UR4, -UR5, URZ ;  /* 0x8000000504057290 */ /* 0x000fc6000fffe03f */
[----:B------:R-:W-:Y:S01]  /*12c0*/  ULDC UR4, c[0x0][0x28c] ;  /* 0x0000a30000047ab9 */ /* 0x000fe20000000800 */
[----:B------:R-:W-:Y:S01]  /*12d0*/  ULEA UR5, UR5, UR6, 0xd ;  /* 0x0000000605057291 */ /* 0x000fe2000f8e683f */
[----:B------:R-:W-:-:S03]  /*12e0*/  ISETP.LT.AND P0, PT, RZ, UR4, PT ;  /* 0x00000004ff007c0c */ /* 0x000fc6000bf01270 */
[----:B------:R-:W-:-:S04]  /*12f0*/  UIADD3 UR5, UR5, 0x100, URZ ;  /* 0x0000010005057890 */ /* 0x000fc8000fffe03f */
[----:B------:R-:W-:-:S04]  /*1300*/  USHF.R.U32.HI UR5, URZ, 0x4, UR5 ;  /* 0x000000043f057899 */ /* 0x000fc80008011605 */
[----:B------:R-:W-:Y:S02]  /*1310*/  ULOP3.LUT UR41, UR5, 0x3fff, URZ, 0xc0, !UPT ;  /* 0x00003fff05297892 */ /* 0x000fe4000f8ec03f */
[----:B-12---:R-:W-:Y:S10]  /*1320*/  @P0 BRA `(.L_x_17) ;  /* 0x0000000000400947 */ /* 0x006ff40003800000 */
[----:B------:R-:W-:Y:S01]  /*1330*/  MOV R0, 0x0 ;  /* 0x0000000000007802 */ /* 0x000fe20000000f00 */
[----:B------:R-:W-:Y:S01]  /*1340*/  ULDC.64 UR4, c[0x4][0x68] ;  /* 0x01001a0000047ab9 */ /* 0x000fe20000000a00 */
[----:B------:R-:W-:Y:S01]  /*1350*/  ULDC.64 UR6, c[0x4][0x8] ;  /* 0x0100020000067ab9 */ /* 0x000fe20000000a00 */
[----:B01----:R-:W-:Y:S01]  /*1360*/  IMAD.U32 R4, RZ, RZ, UR4 ;  /* 0x00000004ff047e24 */ /* 0x003fe2000f8e00ff */
[----:B------:R0:W1:Y:S01]  /*1370*/  LDC.64 R14, c[0x4][R0] ;  /* 0x01000000000e7b82 */ /* 0x0000620000000a00 */
[----:B------:R-:W-:Y:S01]  /*1380*/  IMAD.U32 R5, RZ, RZ, UR5 ;  /* 0x00000005ff057e24 */ /* 0x000fe2000f8e00ff */
[----:B------:R-:W-:Y:S01]  /*1390*/  ULDC.64 UR4, c[0x4][0x70] ;  /* 0x01001c0000047ab9 */ /* 0x000fe20000000a00 */
[----:B------:R-:W-:Y:S01]  /*13a0*/  IMAD.U32 R10, RZ, RZ, UR6 ;  /* 0x00000006ff0a7e24 */ /* 0x000fe2000f8e00ff */
[----:B------:R-:W-:Y:S01]  /*13b0*/  MOV R6, UR4 ;  /* 0x0000000400067c02 */ /* 0x000fe20008000f00 */
[----:B------:R-:W-:Y:S01]  /*13c0*/  IMAD.U32 R7, RZ, RZ, UR5 ;  /* 0x00000005ff077e24 */ /* 0x000fe2000f8e00ff */
[----:B------:R-:W-:Y:S01]  /*13d0*/  MOV R11, UR7 ;  /* 0x00000007000b7c02 */ /* 0x000fe20008000f00 */
[----:B------:R-:W-:Y:S01]  /*13e0*/  IMAD.MOV.U32 R8, RZ, RZ, 0x1e1 ;  /* 0x000001e1ff087424 */ /* 0x000fe200078e00ff */
[----:B------:R-:W-:Y:S01]  /*13f0*/  MOV R13, RZ ;  /* 0x000000ff000d7202 */ /* 0x000fe20000000f00 */
[----:B0-----:R-:W-:-:S07]  /*1400*/  IMAD.MOV.U32 R12, RZ, RZ, 0x1 ;  /* 0x00000001ff0c7424 */ /* 0x001fce00078e00ff */
[----:B------:R-:W-:-:S07]  /*1410*/  LEPC R20, `(.L_x_17) ;  /* 0x000000001014794e */ /* 0x000fce0000000000 */
[----:B-12--5:R-:W-:Y:S05]  /*1420*/  CALL.ABS.NOINC R14 ;  /* 0x000000000e007343 */ /* 0x026fea0003c00000 */
.L_x_17:
[----:B------:R-:W-:-:S13]  /*1430*/  ISETP.NE.AND P0, PT, R168, 0x3, PT ;  /* 0x00000003a800780c */ /* 0x000fda0003f05270 */
[----:B------:R-:W-:Y:S05]  /*1440*/  @!P0 BRA `(.L_x_18) ;  /* 0x0000000000048947 */ /* 0x000fea0003800000 */
[----:B------:R-:W-:Y:S01]  /*1450*/  BPT.TRAP 0x1 ;  /* 0x000000040000795c */ /* 0x000fe20000300000 */
.L_x_18:
[----:B------:R-:W3:Y:S01]  /*1460*/  S2UR UR5, SR_CgaCtaId ;  /* 0x00000000000579c3 */ /* 0x000ee20000008800 */
[----:B------:R-:W-:Y:S01]  /*1470*/  UMOV UR4, 0x400 ;  /* 0x0000040000047882 */ /* 0x000fe20000000000 */
[----:B------:R-:W-:Y:S02]  /*1480*/  IMAD.U32 R0, RZ, RZ, UR38 ;  /* 0x00000026ff007e24 */ /* 0x000fe4000f8e00ff */
[----:B------:R-:W-:-:S03]  /*1490*/  IMAD.U32 R3, RZ, RZ, UR39 ;  /* 0x00000027ff037e24 */ /* 0x000fc6000f8e00ff */
[----:B------:R-:W-:Y:S01]  /*14a0*/  SHF.L.U32 R0, R0, 0x1f, RZ ;  /* 0x0000001f00007819 */ /* 0x000fe200000006ff */
[----:B---3--:R-:W-:-:S06]  /*14b0*/  ULEA UR4, UR5, UR4, 0x18 ;  /* 0x0000000405047291 */ /* 0x008fcc000f8ec03f */
[----:B------:R-:W-:-:S05]  /*14c0*/  MOV R6, UR4 ;  /* 0x0000000400067c02 */ /* 0x000fca0008000f00 */
[----:B------:R-:W-:-:S04]  /*14d0*/  IMAD R3, R3, 0x8, R6 ;  /* 0x0000000803037824 */ /* 0x000fc800078e0206 */
[----:B------:R3:W4:Y:S01]  /*14e0*/  SYNCS.PHASECHK.TRANS64.TRYWAIT P1, [R3+URZ], R0 ;  /* 0x00000000030075a7 */ /* 0x000722000802017f */
[----:B------:R-:W-:Y:S05]  /*14f0*/  @!P0 BRA `(.L_x_19) ;  /* 0x0000000000048947 */ /* 0x000fea0003800000 */
[----:B------:R-:W-:Y:S01]  /*1500*/  BPT.TRAP 0x1 ;  /* 0x000000040000795c */ /* 0x000fe20000300000 */
.L_x_19:
[----:B----4-:R-:W-:Y:S05]  /*1510*/  @P1 BRA `(.L_x_20) ;  /* 0x0000000000081947 */ /* 0x010fea0003800000 */
[----:B------:R-:W4:Y:S02]  /*1520*/  SYNCS.PHASECHK.TRANS64.TRYWAIT P1, [R3+URZ], R0 ;  /* 0x00000000030075a7 */ /* 0x000f24000802017f */
[----:B----4-:R-:W-:Y:S05]  /*1530*/  @!P1 BRA `(.L_x_21) ;  /* 0x00000090005c9947 */ /* 0x010fea0003800000 */
.L_x_20:
[----:B------:R-:W-:-:S04]  /*1540*/  UISETP.LT.AND UP0, UPT, UR40, 0x1, UPT ;  /* 0x000000012800788c */ /* 0x000fc8000bf01270 */
[----:B------:R-:W-:-:S06]  /*1550*/  USEL UR4, UR40, 0x1, UP0 ;  /* 0x0000000128047887 */ /* 0x000fcc0008000000 */
[----:B---34-:R-:W-:Y:S01]  /*1560*/  IMAD.U32 R0, RZ, RZ, UR4 ;  /* 0x00000004ff007e24 */ /* 0x018fe2000f8e00ff */
[----:B------:R-:W-:Y:S05]  /*1570*/  WARPSYNC.ALL ;  /* 0x0000000000007948 */ /* 0x000fea0003800000 */
[----:B------:R-:W-:-:S04]  /*1580*/  IADD3 R0, -R0, UR40, RZ ;  /* 0x0000002800007c10 */ /* 0x000fc8000fffe1ff */
[----:B------:R-:W-:Y:S02]  /*1590*/  ISETP.GE.AND P1, PT, R0, 0x1, PT ;  /* 0x000000010000780c */ /* 0x000fe40003f26270 */
[----:B------:R-:W-:Y:S01]  /*15a0*/  R2UR UR4, R6 ;  /* 0x00000000060472ca */ /* 0x000fe200000e0000 */
[----:B------:R-:W-:Y:S01]  /*15b0*/  WARPGROUP.ARRIVE ;  /* 0x00000000000079c5 */ /* 0x000fe20000000000 */
[----:B------:R-:W-:Y:S01]  /*15c0*/  UMOV UR9, 0x40000040 ;  /* 0x4000004000097882 */ /* 0x000fe20000000000 */
[----:B------:R-:W-:-:S10]  /*15d0*/  UMOV UR11, 0x40000040 ;  /* 0x40000040000b7882 */ /* 0x000fd40000000000 */
[----:B------:R-:W-:-:S04]  /*15e0*/  UIADD3 UR4, UR4, 0x20100, URZ ;  /* 0x0002010004047890 */ /* 0x000fc8000fffe03f */
[----:B------:R-:W-:-:S04]  /*15f0*/  USHF.R.U32.HI UR4, URZ, 0x4, UR4 ;  /* 0x000000043f047899 */ /* 0x000fc80008011604 */
[----:B------:R-:W-:Y:S02]  /*1600*/  ULOP3.LUT UR5, UR4, 0x3fff, URZ, 0xc0, !UPT ;  /* 0x00003fff04057892 */ /* 0x000fe4000f8ec03f */
[----:B------:R-:W-:Y:S02]  /*1610*/  ULOP3.LUT UR4, UR41, 0x10000, URZ, 0xfc, !UPT ;  /* 0x0001000029047892 */ /* 0x000fe4000f8efc3f */
[----:B------:R-:W-:Y:S02]  /*1620*/  ULOP3.LUT UR5, UR5, 0x10000, URZ, 0xfc, !UPT ;  /* 0x0001000005057892 */ /* 0x000fe4000f8efc3f */
[----:B------:R-:W-:Y:S02]  /*1630*/  ULEA UR6, UR39, UR4, 0xb ;  /* 0x0000000427067291 */ /* 0x000fe4000f8e583f */
[----:B------:R-:W-:-:S05]  /*1640*/  ULEA UR7, UR39, UR5, 0xa ;  /* 0x0000000527077291 */ /* 0x000fca000f8e503f */
[----:B------:R-:W-:Y:S02]  /*1650*/  UMOV UR8, UR6 ;  /* 0x0000000600087c82 */ /* 0x000fe40008000000 */
[----:B------:R-:W-:Y:S02]  /*1660*/  UMOV UR10, UR7 ;  /* 0x00000007000a7c82 */ /* 0x000fe40008000000 */
[----:B------:R-:W-:Y:S01]  /*1670*/  HGMMA.64x128x8.F32.TF32 R88, gdesc[UR8], RZ, !UPT, gsb0 ;  /* 0x05e00000085879f0 */ /* 0x000fe2000c0028ff */
[----:B------:R-:W-:Y:S01]  /*1680*/  UIADD3 UR8, UR6, 0x400, URZ ;  /* 0x0000040006087890 */ /* 0x000fe2000fffe03f */
[----:B------:R-:W-:Y:S01]  /*1690*/  UMOV UR9, 0x40000040 ;  /* 0x4000004000097882 */ /* 0x000fe20000000000 */
[----:B------:R-:W-:Y:S02]  /*16a0*/  WARPGROUP.DEPBAR.LE gsb0, 0x0 ;  /* 0x00008000000079c5 */ /* 0x000fe40000010000 */
[----:B------:R-:W-:-:S07]  /*16b0*/  WARPGROUP.ARRIVE ;  /* 0x00000000000079c5 */ /* 0x000fce0000000000 */
[----:B------:R-:W-:Y:S01]  /*16c0*/  HGMMA.64x128x8.F32.TF32 R24, gdesc[UR8], RZ, !UPT, gsb0 ;  /* 0x05e00000081879f0 */ /* 0x000fe2000c0028ff */
[----:B------:R-:W-:Y:S02]  /*16d0*/  UIADD3 UR8, UR6, 0x2, URZ ;  /* 0x0000000206087890 */ /* 0x000fe4000fffe03f */
[----:B------:R-:W-:Y:S01]  /*16e0*/  UIADD3 UR10, UR7, 0x2, URZ ;  /* 0x00000002070a7890 */ /* 0x000fe2000fffe03f */
[----:B------:R-:W-:Y:S01]  /*16f0*/  UMOV UR9, 0x40000040 ;  /* 0x4000004000097882 */ /* 0x000fe20000000000 */
[----:B------:R-:W-:Y:S01]  /*1700*/  UMOV UR11, 0x40000040 ;  /* 0x40000040000b7882 */ /* 0x000fe20000000000 */
[----:B------:R-:W-:Y:S02]  /*1710*/  WARPGROUP.DEPBAR.LE gsb0, 0x0 ;  /* 0x00008000000079c5 */ /* 0x000fe40000010000 */
[----:B------:R-:W-:-:S06]  /*1720*/  WARPGROUP.ARRIVE ;  /* 0x00000000000079c5 */ /* 0x000fcc0000000000 */
[----:B------:R-:W-:Y:S01]  /*1730*/  HGMMA.64x128x8.F32.TF32 R88, gdesc[UR8], R88, gsb0 ;  /* 0x05e00000085879f0 */ /* 0x000fe20008002858 */
[----:B------:R-:W-:Y:S01]  /*1740*/  UIADD3 UR8, UR6, 0x402, URZ ;  /* 0x0000040206087890 */ /* 0x000fe2000fffe03f */
[----:B------:R-:W-:Y:S01]  /*1750*/  UMOV UR9, 0x40000040 ;  /* 0x4000004000097882 */ /* 0x000fe20000000000 */
[----:B------:R-:W-:Y:S02]  /*1760*/  WARPGROUP.DEPBAR.LE gsb0, 0x0 ;  /* 0x00008000000079c5 */ /* 0x000fe40000010000 */
[----:B------:R-:W-:-:S07]  /*1770*/  WARPGROUP.ARRIVE ;  /* 0x00000000000079c5 */ /* 0x000fce0000000000 */
[----:B------:R-:W-:Y:S01]  /*1780*/  HGMMA.64x128x8.F32.TF32 R24, gdesc[UR8], R24, gsb0 ;  /* 0x05e00000081879f0 */ /* 0x000fe20008002818 */
        /* <DEDUP_REMOVED lines=23> */
[----:B------:R-:W-:Y:S03]  /*1900*/  HGMMA.64x128x8.F32.TF32 R24, gdesc[UR8], R24, gsb0 ;  /* 0x05e00000081879f0 */ /* 0x000fe60008002818 */
[----:B------:R-:W-:Y:S02]  /*1910*/  WARPGROUP.DEPBAR.LE gsb0, 0x0 ;  /* 0x00008000000079c5 */ /* 0x000fe40000010000 */
[----:B------:R-:W-:Y:S05]  /*1920*/  @!P1 BRA `(.L_x_22) ;  /* 0x0000000400749947 */ /* 0x000fea0003800000 */
[----:B------:R-:W-:Y:S02]  /*1930*/  UIADD3 UR6, UR39, 0x1, URZ ;  /* 0x0000000127067890 */ /* 0x000fe4000fffe03f */
[----:B------:R-:W-:Y:S02]  /*1940*/  MOV R3, UR39 ;  /* 0x0000002700037c02 */ /* 0x000fe40008000f00 */
[----:B------:R-:W-:-:S04]  /*1950*/  UISETP.NE.AND UP0, UPT, UR6, 0x4, UPT ;  /* 0x000000040600788c */ /* 0x000fc8000bf05270 */
[----:B------:R-:W-:Y:S02]  /*1960*/  USEL UR7, URZ, 0x1, UP0 ;  /* 0x000000013f077887 */ /* 0x000fe40008000000 */
[----:B------:R-:W-:Y:S02]  /*1970*/  USEL UR6, UR6, URZ, UP0 ;  /* 0x0000003f06067287 */ /* 0x000fe40008000000 */
[----:B------:R-:W-:-:S06]  /*1980*/  ULOP3.LUT UR7, UR38, UR7, URZ, 0x3c, !UPT ;  /* 0x0000000726077292 */ /* 0x000fcc000f8e3c3f */
[----:B------:R-:W-:-:S07]  /*1990*/  IMAD.U32 R7, RZ, RZ, UR7 ;  /* 0x00000007ff077e24 */ /* 0x000fce000f8e00ff */
.L_x_29:
[----:B------:R-:W-:Y:S05]  /*19a0*/  @!P0 BRA `(.L_x_23) ;  /* 0x0000000000048947 */ /* 0x000fea0003800000 */
[----:B------:R-:W-:Y:S01]  /*19b0*/  BPT.TRAP 0x1 ;  /* 0x000000040000795c */ /* 0x000fe20000300000 */
.L_x_23:
[----:B------:R-:W3:Y:S01]  /*19c0*/  S2UR UR8, SR_CgaCtaId ;  /* 0x00000000000879c3 */ /* 0x000ee20000008800 */
[----:B------:R-:W-:Y:S01]  /*19d0*/  UMOV UR7, 0x400 ;  /* 0x0000040000077882 */ /* 0x000fe20000000000 */
[----:B01----:R-:W-:Y:S01]  /*19e0*/  IMAD.U32 R5, RZ, RZ, UR6 ;  /* 0x00000006ff057e24 */ /* 0x003fe2000f8e00ff */
[----:B------:R-:W-:Y:S01]  /*19f0*/  SHF.L.U32 R4, R7, 0x1f, RZ ;  /* 0x0000001f07047819 */ /* 0x000fe200000006ff */
[----:B---3--:R-:W-:-:S06]  /*1a00*/  ULEA UR7, UR8, UR7, 0x18 ;  /* 0x0000000708077291 */ /* 0x008fcc000f8ec03f */
[----:B------:R-:W-:-:S05]  /*1a10*/  MOV R6, UR7 ;  /* 0x0000000700067c02 */ /* 0x000fca0008000f00 */
[----:B------:R-:W-:-:S04]  /*1a20*/  IMAD R5, R5, 0x8, R6 ;  /* 0x0000000805057824 */ /* 0x000fc800078e0206 */
[----:B------:R0:W1:Y:S01]  /*1a30*/  SYNCS.PHASECHK.TRANS64.TRYWAIT P1, [R5+URZ], R4 ;  /* 0x00000004050075a7 */ /* 0x000062000802017f */
[----:B------:R-:W-:Y:S05]  /*1a40*/  @!P0 BRA `(.L_x_24) ;  /* 0x0000000000048947 */ /* 0x000fea0003800000 */
[----:B------:R-:W-:Y:S01]  /*1a50*/  BPT.TRAP 0x1 ;  /* 0x000000040000795c */ /* 0x000fe20000300000 */
.L_x_24:
[----:B-1----:R-:W-:Y:S05]  /*1a60*/  @P1 BRA `(.L_x_25) ;  /* 0x0000000000081947 */ /* 0x002fea0003800000 */
[----:B------:R-:W1:Y:S02]  /*1a70*/  SYNCS.PHASECHK.TRANS64.TRYWAIT P1, [R5+URZ], R4 ;  /* 0x00000004050075a7 */ /* 0x000e64000802017f */
[----:B-1----:R-:W-:Y:S05]  /*1a80*/  @!P1 BRA `(.L_x_26) ;  /* 0x0000008c001c9947 */ /* 0x002fea0003800000 */
.L_x_25:
[----:B------:R-:W-:Y:S01]  /*1a90*/  ULEA UR7, UR6, UR4, 0xb ;  /* 0x0000000406077291 */ /* 0x000fe2000f8e583f */
[----:B------:R-:W-:Y:S01]  /*1aa0*/  WARPGROUP.ARRIVE ;  /* 0x00000000000079c5 */ /* 0x000fe20000000000 */
[----:B------:R-:W-:Y:S01]  /*1ab0*/  ULEA UR12, UR6, UR5, 0xa ;  /* 0x00000005060c7291 */ /* 0x000fe2000f8e503f */
[----:B------:R-:W-:Y:S01]  /*1ac0*/  UMOV UR9, 0x40000040 ;  /* 0x4000004000097882 */ /* 0x000fe20000000000 */
[----:B------:R-:W-:-:S03]  /*1ad0*/  UMOV UR11, 0x40000040 ;  /* 0x40000040000b7882 */ /* 0x000fc60000000000 */
[----:B------:R-:W-:Y:S02]  /*1ae0*/  UMOV UR8, UR7 ;  /* 0x0000000700087c82 */ /* 0x000fe40008000000 */
[----:B------:R-:W-:Y:S02]  /*1af0*/  UMOV UR10, UR12 ;  /* 0x0000000c000a7c82 */ /* 0x000fe40008000000 */
        /* <DEDUP_REMOVED lines=44> */
[----:B------:R-:W-:Y:S01]  /*1dc0*/  BPT.TRAP 0x1 ;  /* 0x000000040000795c */ /* 0x000fe20000300000 */
.L_x_27:
[----:B------:R-:W-:-:S13]  /*1dd0*/  ISETP.NE.AND P1, PT, R22, RZ, PT ;  /* 0x000000ff1600720c */ /* 0x000fda0003f25270 */
[----:B01----:R-:W-:-:S05]  /*1de0*/  @P1 IMAD R4, R3, 0x8, R6 ;  /* 0x0000000803041824 */ /* 0x003fca00078e0206 */
[----:B------:R-:W-:-:S04]  /*1df0*/  @P1 IADD3 R5, R4, 0x20, RZ ;  /* 0x0000002004051810 */ /* 0x000fc80007ffe0ff */
[----:B------:R-:W-:-:S04]  /*1e00*/  @P1 PRMT R5, R152, 0x654, R5 ;  /* 0x0000065498051816 */ /* 0x000fc80000000005 */
[----:B------:R0:W-:Y:S01]  /*1e10*/  @P1 SYNCS.ARRIVE.TRANS64.RED.A1T0 RZ, [R5+URZ], RZ ;  /* 0x000000ff05ff19a7 */ /* 0x0001e2000810043f */
[----:B------:R-:W-:-:S13]  /*1e20*/  ISETP.GT.U32.AND P1, PT, R19, 0x1, PT ;  /* 0x000000011300780c */ /* 0x000fda0003f24070 */
[----:B0-----:R-:W-:Y:S05]  /*1e30*/  @P1 BRA `(.L_x_28) ;  /* 0x0000000000041947 */ /* 0x001fea0003800000 */
[----:B------:R-:W-:Y:S01]  /*1e40*/  BPT.TRAP 0x1 ;  /* 0x000000040000795c */ /* 0x000fe20000300000 */
.L_x_28:
[----:B------:R-:W-:Y:S01]  /*1e50*/  UIADD3 UR6, UR6, 0x1, URZ ;  /* 0x0000000106067890 */ /* 0x000fe2000fffe03f */
[C---:B------:R-:W-:Y:S01]  /*1e60*/  ISETP.GT.AND P2, PT, R0.reuse, 0x1, PT ;  /* 0x000000010000780c */ /* 0x040fe20003f44270 */
[----:B------:R-:W-:Y:S02]  /*1e70*/  VIADD R3, R3, 0x1 ;  /* 0x0000000103037836 */ /* 0x000fe40000000000 */
[----:B------:R-:W-:Y:S01]  /*1e80*/  UISETP.NE.AND UP0, UPT, UR6, 0x4, UPT ;  /* 0x000000040600788c */ /* 0x000fe2000bf05270 */
[----:B------:R-:W-:Y:S02]  /*1e90*/  VIADD R0, R0, 0xffffffff ;  /* 0xffffffff00007836 */ /* 0x000fe40000000000 */
[C---:B------:R-:W-:Y:S01]  /*1ea0*/  ISETP.NE.AND P1, PT, R3.reuse, 0x4, PT ;  /* 0x000000040300780c */ /* 0x040fe20003f25270 */
[----:B------:R-:W-:Y:S02]  /*1eb0*/  USEL UR7, URZ, 0x1, UP0 ;  /* 0x000000013f077887 */ /* 0x000fe40008000000 */
[----:B------:R-:W-:Y:S01]  /*1ec0*/  USEL UR6, UR6, URZ, UP0 ;  /* 0x0000003f06067287 */ /* 0x000fe20008000000 */
[----:B------:R-:W-:-:S03]  /*1ed0*/  SEL R3, R3, RZ, P1 ;  /* 0x000000ff03037207 */ /* 0x000fc60000800000 */
[----:B------:R-:W-:Y:S01]  /*1ee0*/  LOP3.LUT R7, R7, UR7, RZ, 0x3c, !PT ;  /* 0x0000000707077c12 */ /* 0x000fe2000f8e3cff */
[----:B------:R-:W-:Y:S07]  /*1ef0*/  @P2 BRA `(.L_x_29) ;  /* 0xfffffff800a82947 */ /* 0x000fee000383ffff */
.L_x_22:
[----:B------:R-:W3:Y:S02]  /*1f00*/  LDC R0, c[0x0][0x28c] ;  /* 0x0000a300ff007b82 */ /* 0x000ee40000000800 */
[----:B---3--:R-:W-:-:S13]  /*1f10*/  ISETP.GE.AND P1, PT, R0, 0x1, PT ;  /* 0x000000010000780c */ /* 0x008fda0003f26270 */
[----:B------:R-:W-:Y:S05]  /*1f20*/  @!P1 BRA `(.L_x_30) ;  /* 0x0000000000409947 */ /* 0x000fea0003800000 */
[----:B------:R-:W-:Y:S05]  /*1f30*/  @!P0 BRA `(.L_x_31) ;  /* 0x0000000000048947 */ /* 0x000fea0003800000 */
[----:B------:R-:W-:Y:S01]  /*1f40*/  BPT.TRAP 0x1 ;  /* 0x000000040000795c */ /* 0x000fe20000300000 */
.L_x_31:
[----:B------:R-:W-:Y:S01]  /*1f50*/  ISETP.NE.AND P0, PT, R22, RZ, PT ;  /* 0x000000ff1600720c */ /* 0x000fe20003f05270 */
[----:B------:R-:W-:-:S12]  /*1f60*/  UISETP.LT.AND UP1, UPT, UR40, 0x1, UPT ;  /* 0x000000012800788c */ /* 0x000fd8000bf21270 */
[----:B------:R-:W-:-:S05]  /*1f70*/  VOTEU.ANY UP0, P0 ;  /* 0x00000000003f7886 */ /* 0x000fca0000000100 */
[----:B------:R-:W-:-:S04]  /*1f80*/  @UP0 USEL UR4, UR40, 0x1, UP1 ;  /* 0x0000000128040887 */ /* 0x000fc80008800000 */
[----:B------:R-:W-:-:S06]  /*1f90*/  @UP0 UIADD3 UR4, UR39, UR40, -UR4 ;  /* 0x0000002827040290 */ /* 0x000fcc000fffe804 */
[----:B------:R-:W-:-:S05]  /*1fa0*/  MOV R0, UR4 ;  /* 0x0000000400007c02 */ /* 0x000fca0008000f00 */
[----:B------:R-:W-:-:S05]  /*1fb0*/  @P0 IMAD.SHL.U32 R0, R0, 0x8, RZ ;  /* 0x0000000800000824 */ /* 0x000fca00078e00ff */
[----:B------:R-:W-:-:S04]  /*1fc0*/  @P0 LOP3.LUT R0, R0, 0x18, RZ, 0xc0, !PT ;  /* 0x0000001800000812 */ /* 0x000fc800078ec0ff */
[----:B------:R-:W-:-:S04]  /*1fd0*/  @P0 IADD3 R3, R6, 0x20, R0 ;  /* 0x0000002006030810 */ /* 0x000fc80007ffe000 */
[----:B------:R-:W-:-:S04]  /*1fe0*/  @P0 PRMT R3, R152, 0x654, R3 ;  /* 0x0000065498030816 */ /* 0x000fc80000000003 */
[----:B------:R3:W-:Y:S01]  /*1ff0*/  @P0 SYNCS.ARRIVE.TRANS64.RED.A1T0 RZ, [R3+URZ], RZ ;  /* 0x000000ff03ff09a7 */ /* 0x0007e2000810043f */
[----:B------:R-:W-:-:S13]  /*2000*/  ISETP.GT.U32.AND P0, PT, R19, 0x1, PT ;  /* 0x000000011300780c */ /* 0x000fda0003f04070 */
[----:B---3--:R-:W-:Y:S05]  /*2010*/  @P0 BRA `(.L_x_30) ;  /* 0x0000000000040947 */ /* 0x008fea0003800000 */
[----:B------:R-:W-:Y:S01]  /*2020*/  BPT.TRAP 0x1 ;  /* 0x000000040000795c */ /* 0x000fe20000300000 */
.L_x_30:
[----:B------:R-:W3:Y:S01]  /*2030*/  LDC R6, c[0x0][0x288] ;  /* 0x0000a200ff067b82 */ /* 0x000ee20000000800 */
[--C-:B------:R-:W-:Y:S01]  /*2040*/  SHF.R.U32.HI R0, RZ, 0x2, R18.reuse ;  /* 0x00000002ff007819 */ /* 0x100fe20000011612 */
[----:B------:R-:W-:Y:S01]  /*2050*/  UIADD3 UR39, UR40, UR39, URZ ;  /* 0x0000002728277290 */ /* 0x000fe2000fffe03f */
[----:B01----:R-:W-:Y:S01]  /*2060*/  SHF.R.U32.HI R5, RZ, 0x7, R18 ;  /* 0x00000007ff057819 */ /* 0x003fe20000011612 */
[----:B------:R-:W-:Y:S01]  /*2070*/  ULDC UR8, c[0x0][0x284] ;  /* 0x0000a10000087ab9 */ /* 0x000fe20000000800 */
[----:B------:R-:W-:Y:S01]  /*2080*/  LOP3.LUT R3, R0, 0x7, RZ, 0xc0, !PT ;  /* 0x0000000700037812 */ /* 0x000fe200078ec0ff */
[----:B------:R-:W-:Y:S01]  /*2090*/  USHF.R.U32.HI UR4, URZ, 0x2, UR39 ;  /* 0x000000023f047899 */ /* 0x000fe20008011627 */
[----:B------:R-:W-:Y:S01]  /*20a0*/  LOP3.LUT R4, R18, 0x60, RZ, 0xc0, !PT ;  /* 0x0000006012047812 */ /* 0x000fe200078ec0ff */
[----:B------:R-:W-:Y:S01]  /*20b0*/  UISETP.GT.U32.AND UP1, UPT, UR39, 0x3, UPT ;  /* 0x000000032700788c */ /* 0x000fe2000bf24070 */
[----:B------:R-:W-:Y:S01]  /*20c0*/  LOP3.LUT R0, R5, 0x1, RZ, 0xc0, !PT ;  /* 0x0000000105007812 */ /* 0x000fe200078ec0ff */
[----:B------:R-:W-:Y:S01]  /*20d0*/  ULOP3.LUT UR4, UR4, 0x1, URZ, 0xc0, !UPT ;  /* 0x0000000104047892 */ /* 0x000fe2000f8ec03f */
[----:B------:R-:W-:Y:S01]  /*20e0*/  SHF.R.U32.HI R10, RZ, 0x1, R4 ;  /* 0x00000001ff0a7819 */ /* 0x000fe20000011604 */
[----:B------:R-:W-:Y:S01]  /*20f0*/  ULDC.64 UR6, c[0x0][0x5d0] ;  /* 0x0001740000067ab9 */ /* 0x000fe20000000a00 */
[----:B------:R-:W-:Y:S01]  /*2100*/  SHF.L.U32 R13, R154, 0x7, RZ ;  /* 0x000000079a0d7819 */ /* 0x000fe200000006ff */
[----:B------:R-:W-:Y:S01]  /*2110*/  IMAD.SHL.U32 R4, R0, 0x40, RZ ;  /* 0x0000004000047824 */ /* 0x000fe200078e00ff */
[----:B------:R-:W-:Y:S01]  /*2120*/  IADD3 R5, RZ, -R10, -R3 ;  /* 0x8000000aff057210 */ /* 0x000fe20007ffe803 */
[----:B------:R-:W-:Y:S01]  /*2130*/  UISETP.NE.U32.AND UP0, UPT, UR4, 0x1, UPT ;  /* 0x000000010400788c */ /* 0x000fe2000bf05070 */
[----:B------:R-:W-:Y:S01]  /*2140*/  SHF.R.S32.HI R21, RZ, 0x1f, R23 ;  /* 0x0000001fff157819 */ /* 0x000fe20000011417 */
[----:B------:R-:W-:Y:S01]  /*2150*/  UISETP.LT.U32.AND UP1, UPT, UR40, 0x4, UP1 ;  /* 0x000000042800788c */ /* 0x000fe20008f21070 */
[----:B--2---:R-:W-:Y:S01]  /*2160*/  LOP3.LUT R157, R4, 0x40, R3, 0xe2, !PT ;  /* 0x00000040049d7812 */ /* 0x004fe200078ee203 */
[----:B------:R-:W-:Y:S01]  /*2170*/  UISETP.GT.U32.AND UP0, UPT, UR40, 0x3, !UP0 ;  /* 0x000000032800788c */ /* 0x000fe2000c704070 */
[----:B------:R-:W-:Y:S01]  /*2180*/  LOP3.LUT R3, R18, 0x3, RZ, 0xc0, !PT ;  /* 0x0000000312037812 */ /* 0x000fe200078ec0ff */
[----:B------:R-:W-:Y:S01]  /*2190*/  IMAD R4, R21, UR6, RZ ;  /* 0x0000000615047c24 */ /* 0x000fe2000f8e02ff */
[----:B------:R-:W-:Y:S01]  /*21a0*/  USEL UR5, URZ, 0x1, !UP1 ;  /* 0x000000013f057887 */ /* 0x000fe2000c800000 */
[----:B---3--:R-:W-:Y:S01]  /*21b0*/  ISETP.GE.AND P0, PT, R13, R6, PT ;  /* 0x000000060d00720c */ /* 0x008fe20003f06270 */
[----:B------:R-:W-:Y:S01]  /*21c0*/  IMAD R0, R0, -0x40, R5 ;  /* 0xffffffc000007824 */ /* 0x000fe200078e0205 */
[----:B------:R-:W-:Y:S01]  /*21d0*/  USEL UR4, URZ, 0x1, !UP0 ;  /* 0x000000013f047887 */ /* 0x000fe2000c000000 */
[----:B------:R-:W-:Y:S01]  /*21e0*/  IMAD R12, R3, -0x2, R6 ;  /* 0xfffffffe030c7824 */ /* 0x000fe200078e0206 */
[----:B------:R-:W-:Y:S01]  /*21f0*/  ULOP3.LUT UR39, UR39, 0x3, URZ, 0xc0, !UPT ;  /* 0x0000000327277892 */ /* 0x000fe2000f8ec03f */
[----:B------:R-:W-:Y:S01]  /*2200*/  IMAD.SHL.U32 R3, R153, 0x100, RZ ;  /* 0x0000010099037824 */ /* 0x000fe200078e00ff */
[----:B------:R-:W-:Y:S01]  /*2210*/  ULOP3.LUT UR38, UR4, UR38, UR5, 0x96, !UPT ;  /* 0x0000002604267292 */ /* 0x000fe2000f8e9605 */
[----:B------:R-:W-:-:S02]  /*2220*/  IMAD.SHL.U32 R6, R18, 0x2, RZ ;  /* 0x0000000212067824 */ /* 0x000fc400078e00ff */
[----:B------:R-:W-:Y:S01]  /*2230*/  IMAD.WIDE R8, R153, 0x100, RZ ;  /* 0x0000010099087825 */ /* 0x000fe200078e02ff */
[----:B------:R-:W-:Y:S02]  /*2240*/  ISETP.GE.OR P0, PT, R3, UR8, P0 ;  /* 0x0000000803007c0c */ /* 0x000fe40008706670 */
[----:B------:R-:W-:Y:S01]  /*2250*/  LOP3.LUT R6, R13, 0x6, R6, 0xf8, !PT ;  /* 0x000000060d067812 */ /* 0x000fe200078ef806 */
[----:B------:R-:W-:Y:S01]  /*2260*/  IMAD R11, R23, UR7, R4 ;  /* 0x00000007170b7c24 */ /* 0x000fe2000f8e0204 */
[----:B------:R-:W-:Y:S01]  /*2270*/  IADD3 R3, -R3, UR8, R0 ;  /* 0x0000000803037c10 */ /* 0x000fe2000fffe100 */
[----:B------:R-:W-:Y:S01]  /*2280*/  IMAD.IADD R0, R12, 0x1, -R13 ;  /* 0x000000010c007824 */ /* 0x000fe200078e0a0d */
[----:B------:R-:W-:Y:S01]  /*2290*/  SHF.R.S32.HI R7, RZ, 0x1f, R6 ;  /* 0x0000001fff077819 */ /* 0x000fe20000011406 */
[----:B------:R-:W-:Y:S01]  /*22a0*/  IMAD.MOV.U32 R153, RZ, RZ, -0x1 ;  /* 0xffffffffff997424 */ /* 0x000fe200078e00ff */
[----:B------:R-:W-:Y:S01]  /*22b0*/  LOP3.LUT R157, R8, R157, R10, 0xfe, !PT ;  /* 0x0000009d089d7212 */ /* 0x000fe200078efe0a */
[----:B------:R-:W-:-:S05]  /*22c0*/  IMAD.WIDE.U32 R4, R23, UR6, R6 ;  /* 0x0000000617047c25 */ /* 0x000fca000f8e0006 */
[----:B------:R-:W-:Y:S02]  /*22d0*/  IADD3 R11, R5, R11, RZ ;  /* 0x0000000b050b7210 */ /* 0x000fe40007ffe0ff */
[----:B------:R-:W-:Y:S01]  /*22e0*/  MOV R10, R4 ;  /* 0x00000004000a7202 */ /* 0x000fe20000000f00 */
[----:B------:R-:W-:Y:S06]  /*22f0*/  @P0 BRA `(.L_x_32) ;  /* 0x0000006400840947 */ /* 0x000fec0003800000 */
[----:B------:R-:W0:Y:S01]  /*2300*/  LDC.64 R4, c[0x0][0x5c8] ;  /* 0x00017200ff047b82 */ /* 0x000e220000000a00 */
[----:B-----5:R-:W-:Y:S01]  /*2310*/  FSETP.NEU.AND P1, PT, R156, RZ, PT ;  /* 0x000000ff9c00720b */ /* 0x020fe20003f2d000 */
[----:B------:R-:W-:Y:S01]  /*2320*/  BSSY B0, `(.L_x_32) ;  /* 0x000065e000007945 */ /* 0x000fe20003800000 */
[----:B------:R-:W-:-:S04]  /*2330*/  ISETP.GT.AND P0, PT, R3, RZ, PT ;  /* 0x000000ff0300720c */ /* 0x000fc80003f04270 */
[----:B------:R-:W-:Y:S01]  /*2340*/  ISETP.GT.AND P3, PT, R0, RZ, P0 ;  /* 0x000000ff0000720c */ /* 0x000fe20000764270 */
[-C--:B0-----:R-:W-:Y:S02]  /*2350*/  IMAD R12, R9, R4.reuse, RZ ;  /* 0x00000004090c7224 */ /* 0x081fe400078e02ff */
[----:B------:R-:W-:-:S04]  /*2360*/  IMAD.WIDE.U32 R170, R157, R4, R10 ;  /* 0x000000049daa7225 */ /* 0x000fc800078e000a */
[----:B------:R-:W-:-:S04]  /*2370*/  IMAD R11, R157, R5, R12 ;  /* 0x000000059d0b7224 */ /* 0x000fc800078e020c */
[----:B------:R-:W-:Y:S01]  /*2380*/  IMAD.IADD R173, R171, 0x1, R11 ;  /* 0x00000001abad7824 */ /* 0x000fe200078e020b */
[----:B------:R-:W-:Y:S06]  /*2390*/  @!P1 BRA `(.L_x_33) ;  /* 0x0000004800349947 */ /* 0x000fec0003800000 */
[----:B------:R-:W0:Y:S01]  /*23a0*/  LDC.64 R14, c[0x0][0x5b8] ;  /* 0x00016e00ff0e7b82 */ /* 0x000e220000000a00 */
[----:B------:R-:W-:-:S07]  /*23b0*/  ULDC.64 UR4, c[0x0][0x5c0] ;  /* 0x0001700000047ab9 */ /* 0x000fce0000000a00 */
[----:B------:R-:W1:Y:S08]  /*23c0*/  LDC.64 R158, c[0x0][0x5b0] ;  /* 0x00016c00ff9e7b82 */ /* 0x000e700000000a00 */
[----:B------:R-:W2:Y:S01]  /*23d0*/  LDC.64 R10, c[0x0][0x5a8] ;  /* 0x00016a00ff0a7b82 */ /* 0x000ea20000000a00 */
[-C--:B0-----:R-:W-:Y:S02]  /*23e0*/  IMAD R12, R21, R14.reuse, RZ ;  /* 0x0000000e150c7224 */ /* 0x081fe400078e02ff */
[----:B------:R-:W-:-:S04]  /*23f0*/  IMAD.WIDE.U32 R160, R23, R14, R6 ;  /* 0x0000000e17a07225 */ /* 0x000fc800078e0006 */
[----:B------:R-:W-:Y:S01]  /*2400*/  IMAD R15, R23, R15, R12 ;  /* 0x0000000f170f7224 */ /* 0x000fe200078e020c */
[----:B------:R-:W-:Y:S01]  /*2410*/  MOV R20, R160 ;  /* 0x000000a000147202 */ /* 0x000fe20000000f00 */
[-C--:B-1----:R-:W-:Y:S02]  /*2420*/  IMAD R12, R9, R158.reuse, RZ ;  /* 0x0000009e090c7224 */ /* 0x082fe400078e02ff */
[----:B------:R-:W-:Y:S02]  /*2430*/  IMAD.IADD R21, R161, 0x1, R15 ;  /* 0x00000001a1157824 */ /* 0x000fe400078e020f */
[C---:B------:R-:W-:Y:S02]  /*2440*/  IMAD R171, R157.reuse, R159, R12 ;  /* 0x0000009f9dab7224 */ /* 0x040fe400078e020c */
[----:B------:R-:W-:-:S04]  /*2450*/  IMAD.WIDE.U32 R12, R157, R158, R20 ;  /* 0x0000009e9d0c7225 */ /* 0x000fc800078e0014 */
[----:B------:R-:W-:Y:S01]  /*2460*/  IMAD.IADD R13, R13, 0x1, R171 ;  /* 0x000000010d0d7824 */ /* 0x000fe200078e02ab */
[----:B--2---:R-:W-:-:S04]  /*2470*/  LEA R164, P1, R12, R10, 0x2 ;  /* 0x0000000a0ca47211 */ /* 0x004fc800078210ff */
[----:B------:R-:W-:-:S05]  /*2480*/  LEA.HI.X R165, R12, R11, R13, 0x2, P1 ;  /* 0x0000000b0ca57211 */ /* 0x000fca00008f140d */
[----:B------:R0:W2:Y:S01]  /*2490*/  @P3 LDG.E.LTC128B R169, desc[UR36][R164.64] ;  /* 0x00000024a4a93981 */ /* 0x0000a2000c1e1920 */
[----:B------:R-:W-:Y:S01]  /*24a0*/  IMAD.WIDE.U32 R162, R157, R158, R6 ;  /* 0x0000009e9da27225 */ /* 0x000fe200078e0006 */
[----:B------:R-:W-:Y:S01]  /*24b0*/  ISETP.GT.AND P5, PT, R0, 0x1, P0 ;  /* 0x000000010000780c */ /* 0x000fe200007a4270 */
[----:B------:R-:W-:Y:S01]  /*24c0*/  BSSY B1, `(.L_x_34) ;  /* 0x0000016000017945 */ /* 0x000fe20003800000 */
[----:B------:R-:W-:Y:S01]  /*24d0*/  LEA R12, P1, R170, UR4, 0x2 ;  /* 0x00000004aa0c7c11 */ /* 0x000fe2000f8210ff */
[----:B------:R-:W-:-:S03]  /*24e0*/  IMAD.IADD R163, R171, 0x1, R163 ;  /* 0x00000001aba37824 */ /* 0x000fc600078e02a3 */
[----:B------:R-:W-:Y:S01]  /*24f0*/  LEA.HI.X R13, R170, UR5, R173, 0x2, P1 ;  /* 0x00000005aa0d7c11 */ /* 0x000fe200088f14ad */
[----:B------:R-:W-:Y:S01]  /*2500*/  IMAD.WIDE.U32 R166, R23, R14, R162 ;  /* 0x0000000e17a67225 */ /* 0x000fe200078e00a2 */
[C---:B------:R-:W-:Y:S02]  /*2510*/  SHF.L.U64.HI R163, R158.reuse, 0x3, R159 ;  /* 0x000000039ea37819 */ /* 0x040fe4000001029f */
[----:B------:R-:W-:Y:S01]  /*2520*/  SHF.L.U32 R162, R158, 0x3, RZ ;  /* 0x000000039ea27819 */ /* 0x000fe200000006ff */
[----:B------:R-:W-:Y:S01]  /*2530*/  IMAD.IADD R154, R15, 0x1, R167 ;  /* 0x000000010f9a7824 */ /* 0x000fe200078e02a7 */
[----:B0-----:R-:W-:-:S03]  /*2540*/  LEA R164, P1, R166, R10, 0x2 ;  /* 0x0000000aa6a47211 */ /* 0x001fc600078210ff */
[----:B------:R-:W-:-:S04]  /*2550*/  IMAD.WIDE.U32 R174, R157, R158, R162 ;  /* 0x0000009e9dae7225 */ /* 0x000fc800078e00a2 */
[----:B------:R-:W-:Y:S02]  /*2560*/  IMAD.IADD R171, R171, 0x1, R175 ;  /* 0x00000001abab7824 */ /* 0x000fe400078e02af */
[----:B--2---:R-:W-:-:S04]  /*2570*/  FMUL R165, R169, R156 ;  /* 0x0000009ca9a57220 */ /* 0x004fc80000400000 */
[----:B------:R-:W-:Y:S01]  /*2580*/  FFMA R167, R88, R155, R165 ;  /* 0x0000009b58a77223 */ /* 0x000fe200000000a5 */
[----:B------:R-:W-:Y:S02]  /*2590*/  LEA.HI.X R165, R166, R11, R154, 0x2, P1 ;  /* 0x0000000ba6a57211 */ /* 0x000fe400008f149a */
[----:B------:R-:W-:Y:S02]  /*25a0*/  ISETP.GT.AND P1, PT, R3, 0x8, PT ;  /* 0x000000080300780c */ /* 0x000fe40003f24270 */
[----:B------:R-:W-:Y:S01]  /*25b0*/  IADD3 R154, P4, R160, R174, RZ ;  /* 0x000000aea09a7210 */ /* 0x000fe20007f9e0ff */
[----:B------:R0:W-:Y:S01]  /*25c0*/  @P3 STG.E desc[UR36][R12.64], R167 ;  /* 0x000000a70c003986 */ /* 0x0001e2000c101924 */
[----:B------:R-:W-:Y:S02]  /*25d0*/  ISETP.GT.AND P2, PT, R0, RZ, P1 ;  /* 0x000000ff0000720c */ /* 0x000fe40000f44270 */
[----:B------:R-:W-:Y:S02]  /*25e0*/  LEA R172, P3, R154, R10, 0x2 ;  /* 0x0000000a9aac7211 */ /* 0x000fe400078610ff */
[----:B------:R-:W-:Y:S01]  /*25f0*/  IADD3.X R166, R171, R21, RZ, P4, !PT ;  /* 0x00000015aba67210 */ /* 0x000fe200027fe4ff */
[----:B------:R-:W-:Y:S10]  /*2600*/  @!P5 BRA `(.L_x_35) ;  /* 0x000000000004d947 */ /* 0x000ff40003800000 */
[----:B------:R1:W5:Y:S02]  /*2610*/  LDG.E.LTC128B R169, desc[UR36][R164.64+0x4] ;  /* 0x00000424a4a97981 */ /* 0x000364000c1e1920 */
.L_x_35:
[----:B------:R-:W-:Y:S05]  /*2620*/  BSYNC B1 ;  /* 0x0000000000017941 */ /* 0x000fea0003800000 */
.L_x_34:
[----:B-----5:R-:W-:Y:S01]  /*2630*/  FMUL R88, R169, R156 ;  /* 0x0000009ca9587220 */ /* 0x020fe20000400000 */
[----:B------:R-:W-:Y:S01]  /*2640*/  IMAD.MOV.U32 R177, RZ, RZ, R169 ;  /* 0x000000ffffb17224 */ /* 0x000fe200078e00a9 */
[----:B------:R-:W-:Y:S02]  /*2650*/  LEA.HI.X R173, R154, R11, R166, 0x2, P3 ;  /* 0x0000000b9aad7211 */ /* 0x000fe400018f14a6 */
[----:B------:R-:W-:-:S05]  /*2660*/  FFMA R179, R89, R155, R88 ;  /* 0x0000009b59b37223 */ /* 0x000fca0000000058 */
[----:B------:R2:W-:Y:S04]  /*2670*/  @P5 STG.E desc[UR36][R12.64+0x4], R179 ;  /* 0x000004b30c005986 */ /* 0x0005e8000c101924 */
[----:B------:R-:W3:Y:S01]  /*2680*/  @P2 LDG.E.LTC128B R177, desc[UR36][R172.64] ;  /* 0x00000024acb12981 */ /* 0x000ee2000c1e1920 */
[----:B------:R-:W-:Y:S01]  /*2690*/  IADD3 R174, P3, R6, R174, RZ ;  /* 0x000000ae06ae7210 */ /* 0x000fe20007f7e0ff */
[----:B------:R-:W-:Y:S01]  /*26a0*/  BSSY B1, `(.L_x_36) ;  /* 0x0000010000017945 */ /* 0x000fe20003800000 */
[C---:B0-----:R-:W-:Y:S02]  /*26b0*/  SHF.L.U32 R167, R4.reuse, 0x5, RZ ;  /* 0x0000000504a77819 */ /* 0x041fe400000006ff */
[----:B------:R-:W-:Y:S01]  /*26c0*/  SHF.L.U64.HI R169, R4, 0x5, R5 ;  /* 0x0000000504a97819 */ /* 0x000fe20000010205 */
[----:B------:R-:W-:Y:S01]  /*26d0*/  IMAD.X R175, R7, 0x1, R171, P3 ;  /* 0x0000000107af7824 */ /* 0x000fe200018e06ab */
[----:B------:R-:W-:-:S02]  /*26e0*/  IADD3 R170, P4, R167, R12, RZ ;  /* 0x0000000ca7aa7210 */ /* 0x000fc40007f9e0ff */
[----:B------:R-:W-:Y:S01]  /*26f0*/  ISETP.GT.AND P3, PT, R0, 0x1, P1 ;  /* 0x000000010000780c */ /* 0x000fe20000f64270 */
[----:B------:R-:W-:-:S04]  /*2700*/  IMAD.WIDE.U32 R174, R23, R14, R174 ;  /* 0x0000000e17ae7225 */ /* 0x000fc800078e00ae */
[----:B------:R-:W-:Y:S01]  /*2710*/  IMAD.IADD R89, R15, 0x1, R175 ;  /* 0x000000010f597824 */ /* 0x000fe200078e02af */
[----:B------:R-:W-:Y:S01]  /*2720*/  LEA R88, P5, R174, R10, 0x2 ;  /* 0x0000000aae587211 */ /* 0x000fe200078a10ff */
[----:B------:R-:W-:-:S03]  /*2730*/  IMAD.X R171, R169, 0x1, R13, P4 ;  /* 0x00000001a9ab7824 */ /* 0x000fc600020e060d */
[----:B------:R-:W-:Y:S01]  /*2740*/  LEA.HI.X R89, R174, R11, R89, 0x2, P5 ;  /* 0x0000000bae597211 */ /* 0x000fe200028f1459 */
[----:B---3--:R-:W-:-:S04]  /*2750*/  FMUL R175, R177, R156 ;  /* 0x0000009cb1af7220 */ /* 0x008fc80000400000 */
[----:B------:R-:W-:-:S05]  /*2760*/  FFMA R175, R90, R155, R175 ;  /* 0x0000009b5aaf7223 */ /* 0x000fca00000000af */
[----:B------:R2:W-:Y:S01]  /*2770*/  @P2 STG.E desc[UR36][R170.64], R175 ;  /* 0x000000afaa002986 */ /* 0x0005e2000c101924 */
[----:B------:R-:W-:Y:S05]  /*2780*/  @!P3 BRA `(.L_x_37) ;  /* 0x000000000004b947 */ /* 0x000fea0003800000 */
[----:B------:R0:W5:Y:S02]  /*2790*/  LDG.E.LTC128B R177, desc[UR36][R88.64+0x4] ;  /* 0x0000042458b17981 */ /* 0x000164000c1e1920 */
.L_x_37:
[----:B------:R-:W-:Y:S05]  /*27a0*/  BSYNC B1 ;  /* 0x0000000000017941 */ /* 0x000fea0003800000 */
.L_x_36:
[----:B-----5:R-:W-:Y:S01]  /*27b0*/  FMUL R90, R177, R156 ;  /* 0x0000009cb15a7220 */ /* 0x020fe20000400000 */
[----:B------:R-:W-:Y:S01]  /*27c0*/  ISETP.GT.AND P2, PT, R0, 0x8, P0 ;  /* 0x000000080000780c */ /* 0x000fe20000744270 */
[----:B------:R-:W-:Y:S02]  /*27d0*/  BSSY B1, `(.L_x_38) ;  /* 0x0000007000017945 */ /* 0x000fe40003800000 */
[----:B------:R-:W-:Y:S01]  /*27e0*/  FFMA R173, R91, R155, R90 ;  /* 0x0000009b5bad7223 */ /* 0x000fe2000000005a */
[----:B------:R-:W-:Y:S01]  /*27f0*/  @P3 MOV R90, R170 ;  /* 0x000000aa005a3202 */ /* 0x000fe20000000f00 */
[----:B------:R-:W-:-:S05]  /*2800*/  @P3 IMAD.MOV.U32 R91, RZ, RZ, R171 ;  /* 0x000000ffff5b3224 */ /* 0x000fca00078e00ab */
[----:B------:R3:W-:Y:S03]  /*2810*/  @P3 STG.E desc[UR36][R90.64+0x4], R173 ;  /* 0x000004ad5a003986 */ /* 0x0007e6000c101924 */
[----:B------:R-:W-:Y:S05]  /*2820*/  @!P2 BRA `(.L_x_39) ;  /* 0x000000000004a947 */ /* 0x000fea0003800000 */
[----:B------:R4:W5:Y:S02]  /*2830*/  LDG.E.LTC128B R177, desc[UR36][R164.64+0x20] ;  /* 0x00002024a4b17981 */ /* 0x000964000c1e1920 */
.L_x_39:
[----:B------:R-:W-:Y:S05]  /*2840*/  BSYNC B1 ;  /* 0x0000000000017941 */ /* 0x000fea0003800000 */
.L_x_38:
[----:B---3-5:R-:W-:Y:S01]  /*2850*/  FMUL R91, R177, R156 ;  /* 0x0000009cb15b7220 */ /* 0x028fe20000400000 */
[----:B------:R-:W-:Y:S01]  /*2860*/  ISETP.GT.AND P3, PT, R0, 0x9, P0 ;  /* 0x000000090000780c */ /* 0x000fe20000764270 */
[----:B------:R-:W-:Y:S02]  /*2870*/  BSSY B1, `(.L_x_40) ;  /* 0x0000005000017945 */ /* 0x000fe40003800000 */
[----:B------:R-:W-:-:S05]  /*2880*/  FFMA R91, R92, R155, R91 ;  /* 0x0000009b5c5b7223 */ /* 0x000fca000000005b */
[----:B------:R3:W-:Y:S05]  /*2890*/  @P2 STG.E desc[UR36][R12.64+0x20], R91 ;  /* 0x0000205b0c002986 */ /* 0x0007ea000c101924 */
[----:B------:R-:W-:Y:S05]  /*28a0*/  @!P3 BRA `(.L_x_41) ;  /* 0x000000000004b947 */ /* 0x000fea0003800000 */
[----:B------:R0:W5:Y:S02]  /*28b0*/  LDG.E.LTC128B R177, desc[UR36][R164.64+0x24] ;  /* 0x00002424a4b17981 */ /* 0x000164000c1e1920 */
.L_x_41:
[----:B------:R-:W-:Y:S05]  /*28c0*/  BSYNC B1 ;  /* 0x0000000000017941 */ /* 0x000fea0003800000 */
.L_x_40:
[----:B-----5:R-:W-:Y:S01]  /*28d0*/  FMUL R90, R177, R156 ;  /* 0x0000009cb15a7220 */ /* 0x020fe20000400000 */
[----:B------:R-:W-:Y:S01]  /*28e0*/  ISETP.GT.AND P2, PT, R0, 0x8, P1 ;  /* 0x000000080000780c */ /* 0x000fe20000f44270 */
[----:B------:R-:W-:Y:S02]  /*28f0*/  BSSY B1, `(.L_x_42) ;  /* 0x0000005000017945 */ /* 0x000fe40003800000 */
[----:B------:R-:W-:-:S05]  /*2900*/  FFMA R93, R93, R155, R90 ;  /* 0x0000009b5d5d7223 */ /* 0x000fca000000005a */
[----:B------:R0:W-:Y:S05]  /*2910*/  @P3 STG.E desc[UR36][R12.64+0x24], R93 ;  /* 0x0000245d0c003986 */ /* 0x0001ea000c101924 */
[----:B------:R-:W-:Y:S05]  /*2920*/  @!P2 BRA `(.L_x_43) ;  /* 0x000000000004a947 */ /* 0x000fea0003800000 */
[----:B------:R0:W5:Y:S02]  /*2930*/  LDG.E.LTC128B R177, desc[UR36][R88.64+0x20] ;  /* 0x0000202458b17981 */ /* 0x000164000c1e1920 */
.L_x_43:
[----:B------:R-:W-:Y:S05]  /*2940*/  BSYNC B1 ;  /* 0x0000000000017941 */ /* 0x000fea0003800000 */
.L_x_42:
[----:B---3-5:R-:W-:Y:S01]  /*2950*/  FMUL R91, R177, R156 ;  /* 0x0000009cb15b7220 */ /* 0x028fe20000400000 */
[----:B------:R-:W-:Y:S01]  /*2960*/  @P2 IMAD.MOV.U32 R90, RZ, RZ, R170 ;  /* 0x000000ffff5a2224 */ /* 0x000fe200078e00aa */
[----:B------:R-:W-:Y:S01]  /*2970*/  ISETP.GT.AND P3, PT, R0, 0x9, P1 ;  /* 0x000000090000780c */ /* 0x000fe20000f64270 */
[----:B------:R-:W-:Y:S01]  /*2980*/  BSSY B1, `(.L_x_44) ;  /* 0x0000006000017945 */ /* 0x000fe20003800000 */
[----:B0-----:R-:W-:Y:S01]  /*2990*/  FFMA R93, R94, R155, R91 ;  /* 0x0000009b5e5d7223 */ /* 0x001fe2000000005b */
[----:B------:R-:W-:-:S05]  /*29a0*/  @P2 MOV R91, R171 ;  /* 0x000000ab005b2202 */ /* 0x000fca0000000f00 */
[----:B------:R0:W-:Y:S05]  /*29b0*/  @P2 STG.E desc[UR36][R90.64+0x20], R93 ;  /* 0x0000205d5a002986 */ /* 0x0001ea000c101924 */
[----:B------:R-:W-:Y:S05]  /*29c0*/  @!P3 BRA `(.L_x_45) ;  /* 0x000000000004b947 */ /* 0x000fea0003800000 */
[----:B------:R3:W5:Y:S02]  /*29d0*/  LDG.E.LTC128B R177, desc[UR36][R88.64+0x24] ;  /* 0x0000242458b17981 */ /* 0x000764000c1e1920 */
.L_x_45:
[----:B------:R-:W-:Y:S05]  /*29e0*/  BSYNC B1 ;  /* 0x0000000000017941 */ /* 0x000fea0003800000 */
.L_x_44:
[----:B0----5:R-:W-:Y:S01]  /*29f0*/  FMUL R90, R177, R156 ;  /* 0x0000009cb15a7220 */ /* 0x021fe20000400000 */
[----:B------:R-:W-:Y:S01]  /*2a00*/  @P3 IMAD.MOV.U32 R91, RZ, RZ, R171 ;  /* 0x000000ffff5b3224 */ /* 0x000fe200078e00ab */
[----:B------:R-:W-:Y:S01]  /*2a10*/  ISETP.GT.AND P2, PT, R0, 0x10, P0 ;  /* 0x000000100000780c */ /* 0x000fe20000744270 */
[----:B------:R-:W-:Y:S01]  /*2a20*/  BSSY B1, `(.L_x_46) ;  /* 0x0000006000017945 */ /* 0x000fe20003800000 */
[----:B------:R-:W-:Y:S01]  /*2a30*/  FFMA R95, R95, R155, R90 ;  /* 0x0000009b5f5f7223 */ /* 0x000fe2000000005a */
[----:B------:R-:W-:-:S05]  /*2a40*/  @P3 IMAD.MOV.U32 R90, RZ, RZ, R170 ;  /* 0x000000ffff5a3224 */ /* 0x000fca00078e00aa */
[----:B------:R0:W-:Y:S05]  /*2a50*/  @P3 STG.E desc[UR36][R90.64+0x24], R95 ;  /* 0x0000245f5a003986 */ /* 0x0001ea000c101924 */
[----:B------:R-:W-:Y:S05]  /*2a60*/  @!P2 BRA `(.L_x_47) ;  /* 0x000000000004a947 */ /* 0x000fea0003800000 */
[----:B------:R0:W5:Y:S02]  /*2a70*/  LDG.E.LTC128B R177, desc[UR36][R164.64+0x40] ;  /* 0x00004024a4b17981 */ /* 0x000164000c1e1920 */
.L_x_47:
[----:B------:R-:W-:Y:S05]  /*2a80*/  BSYNC B1 ;  /* 0x0000000000017941 */ /* 0x000fea0003800000 */
.L_x_46:
[----:B0----5:R-:W-:Y:S01]  /*2a90*/  FMUL R91, R177, R156 ;  /* 0x0000009cb15b7220 */ /* 0x021fe20000400000 */
[----:B------:R-:W-:Y:S01]  /*2aa0*/  ISETP.GT.AND P3, PT, R0, 0x11, P0 ;  /* 0x000000110000780c */ /* 0x000fe20000764270 */
[----:B------:R-:W-:Y:S02]  /*2ab0*/  BSSY B1, `(.L_x_48) ;  /* 0x0000005000017945 */ /* 0x000fe40003800000 */
[----:B------:R-:W-:-:S05]  /*2ac0*/  FFMA R91, R96, R155, R91 ;  /* 0x0000009b605b7223 */ /* 0x000fca000000005b */
[----:B------:R0:W-:Y:S05]  /*2ad0*/  @P2 STG.E desc[UR36][R12.64+0x40], R91 ;  /* 0x0000405b0c002986 */ /* 0x0001ea000c101924 */
[----:B------:R-:W-:Y:S05]  /*2ae0*/  @!P3 BRA `(.L_x_49) ;  /* 0x000000000004b947 */ /* 0x000fea0003800000 */
[----:B------:R0:W5:Y:S02]  /*2af0*/  LDG.E.LTC128B R177, desc[UR36][R164.64+0x44] ;  /* 0x00004424a4b17981 */ /* 0x000164000c1e1920 */
.L_x_49:
[----:B------:R-:W-:Y:S05]  /*2b00*/  BSYNC B1 ;  /* 0x0000000000017941 */ /* 0x000fea0003800000 */
.L_x_48:
[----:B-----5:R-:W-:Y:S01]  /*2b10*/  FMUL R90, R177, R156 ;  /* 0x0000009cb15a7220 */ /* 0x020fe20000400000 */
[----:B------:R-:W-:Y:S01]  /*2b20*/  ISETP.GT.AND P2, PT, R0, 0x10, P1 ;  /* 0x000000100000780c */ /* 0x000fe20000f44270 */
[----:B------:R-:W-:Y:S02]  /*2b30*/  BSSY B1, `(.L_x_50) ;  /* 0x0000005000017945 */ /* 0x000fe40003800000 */
[----:B------:R-:W-:-:S05]  /*2b40*/  FFMA R97, R97, R155, R90 ;  /* 0x0000009b61617223 */ /* 0x000fca000000005a */
[----:B------:R0:W-:Y:S05]  /*2b50*/  @P3 STG.E desc[UR36][R12.64+0x44], R97 ;  /* 0x000044610c003986 */ /* 0x0001ea000c101924 */
[----:B------:R-:W-:Y:S05]  /*2b60*/  @!P2 BRA `(.L_x_51) ;  /* 0x000000000004a947 */ /* 0x000fea0003800000 */
[----:B------:R0:W5:Y:S02]  /*2b70*/  LDG.E.LTC128B R177, desc[UR36][R88.64+0x40] ;  /* 0x0000402458b17981 */ /* 0x000164000c1e1920 */
.L_x_51:
[----:B------:R-:W-:Y:S05]  /*2b80*/  BSYNC B1 ;  /* 0x0000000000017941 */ /* 0x000fea0003800000 */
.L_x_50:
[----:B0----5:R-:W-:Y:S01]  /*2b90*/  FMUL R91, R177, R156 ;  /* 0x0000009cb15b7220 */ /* 0x021fe20000400000 */
[----:B------:R-:W-:Y:S01]  /*2ba0*/  @P2 MOV R90, R170 ;  /* 0x000000aa005a2202 */ /* 0x000fe20000000f00 */
[----:B------:R-:W-:Y:S01]  /*2bb0*/  BSSY B1, `(.L_x_52) ;  /* 0x0000007000017945 */ /* 0x000fe20003800000 */
[----:B------:R-:W-:Y:S01]  /*2bc0*/  ISETP.GT.AND P3, PT, R0, 0x11, P1 ;  /* 0x000000110000780c */ /* 0x000fe20000f64270 */
[----:B------:R-:W-:Y:S01]  /*2bd0*/  FFMA R93, R98, R155, R91 ;  /* 0x0000009b625d7223 */ /* 0x000fe2000000005b */
[----:B------:R-:W-:-:S05]  /*2be0*/  @P2 IMAD.MOV.U32 R91, RZ, RZ, R171 ;  /* 0x000000ffff5b2224 */ /* 0x000fca00078e00ab */
[----:B------:R0:W-:Y:S06]  /*2bf0*/  @P2 STG.E desc[UR36][R90.64+0x40], R93 ;  /* 0x0000405d5a002986 */ /* 0x0001ec000c101924 */
[----:B------:R-:W-:Y:S05]  /*2c00*/  @!P3 BRA `(.L_x_53) ;  /* 0x000000000004b947 */ /* 0x000fea0003800000 */
[----:B------:R0:W5:Y:S02]  /*2c10*/  LDG.E.LTC128B R177, desc[UR36][R88.64+0x44] ;  /* 0x0000442458b17981 */ /* 0x000164000c1e1920 */
.L_x_53:
[----:B------:R-:W-:Y:S05]  /*2c20*/  BSYNC B1 ;  /* 0x0000000000017941 */ /* 0x000fea0003800000 */
.L_x_52:
        /* <DEDUP_REMOVED lines=9> */
.L_x_55:
[----:B------:R-:W-:Y:S05]  /*2cc0*/  BSYNC B1 ;  /* 0x0000000000017941 */ /* 0x000fea0003800000 */
.L_x_54:
[----:B0----5:R-:W-:Y:S01]  /*2cd0*/  FMUL R91, R177, R156 ;  /* 0x0000009cb15b7220 */ /* 0x021fe20000400000 */
[----:B------:R-:W-:Y:S01]  /*2ce0*/  ISETP.GT.AND P3, PT, R0, 0x19, P0 ;  /* 0x000000190000780c */ /* 0x000fe20000764270 */
[----:B------:R-:W-:Y:S02]  /*2cf0*/  BSSY B1, `(.L_x_56) ;  /* 0x0000005000017945 */ /* 0x000fe40003800000 */
[----:B------:R-:W-:-:S05]  /*2d00*/  FFMA R91, R100, R155, R91 ;  /* 0x0000009b645b7223 */ /* 0x000fca000000005b */
[----:B------:R0:W-:Y:S05]  /*2d10*/  @P2 STG.E desc[UR36][R12.64+0x60], R91 ;  /* 0x0000605b0c002986 */ /* 0x0001ea000c101924 */
[----:B------:R-:W-:Y:S05]  /*2d20*/  @!P3 BRA `(.L_x_57) ;  /* 0x000000000004b947 */ /* 0x000fea0003800000 */
[----:B------:R0:W5:Y:S02]  /*2d30*/  LDG.E.LTC128B R177, desc[UR36][R164.64+0x64] ;  /* 0x00006424a4b17981 */ /* 0x000164000c1e1920 */
.L_x_57:
[----:B------:R-:W-:Y:S05]  /*2d40*/  BSYNC B1 ;  /* 0x0000000000017941 */ /* 0x000fea0003800000 */
.L_x_56:
[----:B-----5:R-:W-:Y:S01]  /*2d50*/  FMUL R90, R177, R156 ;  /* 0x0000009cb15a7220 */ /* 0x020fe20000400000 */
[----:B------:R-:W-:Y:S01]  /*2d60*/  ISETP.GT.AND P2, PT, R0, 0x18, P1 ;  /* 0x000000180000780c */ /* 0x000fe20000f44270 */
[----:B------:R-:W-:Y:S02]  /*2d70*/  BSSY B1, `(.L_x_58) ;  /* 0x0000005000017945 */ /* 0x000fe40003800000 */
[----:B------:R-:W-:-:S05]  /*2d80*/  FFMA R101, R101, R155, R90 ;  /* 0x0000009b65657223 */ /* 0x000fca000000005a */
[----:B------:R0:W-:Y:S05]  /*2d90*/  @P3 STG.E desc[UR36][R12.64+0x64], R101 ;  /* 0x000064650c003986 */ /* 0x0001ea000c101924 */
[----:B------:R-:W-:Y:S05]  /*2da0*/  @!P2 BRA `(.L_x_59) ;  /* 0x000000000004a947 */ /* 0x000fea0003800000 */
[----:B------:R0:W5:Y:S02]  /*2db0*/  LDG.E.LTC128B R177, desc[UR36][R88.64+0x60] ;  /* 0x0000602458b17981 */ /* 0x000164000c1e1920 */
.L_x_59:
[----:B------:R-:W-:Y:S05]  /*2dc0*/  BSYNC B1 ;  /* 0x0000000000017941 */ /* 0x000fea0003800000 */
.L_x_58:
        /* <DEDUP_REMOVED lines=9> */
.L_x_61:
[----:B------:R-:W-:Y:S05]  /*2e60*/  BSYNC B1 ;  /* 0x0000000000017941 */ /* 0x000fea0003800000 */
.L_x_60:
[----:B0----5:R-:W-:Y:S01]  /*2e70*/  FMUL R90, R177, R156 ;  /* 0x0000009cb15a7220 */ /* 0x021fe20000400000 */
[----:B------:R-:W-:Y:S01]  /*2e80*/  @P3 IMAD.MOV.U32 R91, RZ, RZ, R171 ;  /* 0x000000ffff5b3224 */ /* 0x000fe200078e00ab */
[----:B------:R-:W-:Y:S01]  /*2e90*/  ISETP.GT.AND P2, PT, R0, 0x20, P0 ;  /* 0x000000200000780c */ /* 0x000fe20000744270 */
[----:B------:R-:W-:Y:S01]  /*2ea0*/  BSSY B1, `(.L_x_62) ;  /* 0x0000006000017945 */ /* 0x000fe20003800000 */
[----:B------:R-:W-:Y:S01]  /*2eb0*/  FFMA R103, R103, R155, R90 ;  /* 0x0000009b67677223 */ /* 0x000fe2000000005a */
[----:B------:R-:W-:-:S05]  /*2ec0*/  @P3 MOV R90, R170 ;  /* 0x000000aa005a3202 */ /* 0x000fca0000000f00 */
[----:B------:R0:W-:Y:S05]  /*2ed0*/  @P3 STG.E desc[UR36][R90.64+0x64], R103 ;  /* 0x000064675a003986 */ /* 0x0001ea000c101924 */
[----:B------:R-:W-:Y:S05]  /*2ee0*/  @!P2 BRA `(.L_x_63) ;  /* 0x000000000004a947 */ /* 0x000fea0003800000 */
[----:B------:R0:W5:Y:S02]  /*2ef0*/  LDG.E.LTC128B R177, desc[UR36][R164.64+0x80] ;  /* 0x00008024a4b17981 */ /* 0x000164000c1e1920 */
.L_x_63:
[----:B------:R-:W-:Y:S05]  /*2f00*/  BSYNC B1 ;  /* 0x0000000000017941 */ /* 0x000fea0003800000 */
.L_x_62:
[----:B0----5:R-:W-:Y:S01]  /*2f10*/  FMUL R91, R177, R156 ;  /* 0x0000009cb15b7220 */ /* 0x021fe20000400000 */
[----:B------:R-:W-:Y:S01]  /*2f20*/  ISETP.GT.AND P3, PT, R0, 0x21, P0 ;  /* 0x000000210000780c */ /* 0x000fe20000764270 */
[----:B------:R-:W-:Y:S02]  /*2f30*/  BSSY B1, `(.L_x_64) ;  /* 0x0000005000017945 */ /* 0x000fe40003800000 */
[----:B------:R-:W-:-:S05]  /*2f40*/  FFMA R91, R104, R155, R91 ;  /* 0x0000009b685b7223 */ /* 0x000fca000000005b */
[----:B------:R0:W-:Y:S05]  /*2f50*/  @P2 STG.E desc[UR36][R12.64+0x80], R91 ;  /* 0x0000805b0c002986 */ /* 0x0001ea000c101924 */
[----:B------:R-:W-:Y:S05]  /*2f60*/  @!P3 BRA `(.L_x_65) ;  /* 0x000000000004b947 */ /* 0x000fea0003800000 */
[----:B------:R0:W5:Y:S02]  /*2f70*/  LDG.E.LTC128B R177, desc[UR36][R164.64+0x84] ;  /* 0x00008424a4b17981 */ /* 0x000164000c1e1920 */
.L_x_65:
[----:B------:R-:W-:Y:S05]  /*2f80*/  BSYNC B1 ;  /* 0x0000000000017941 */ /* 0x000fea0003800000 */
.L_x_64:
[----:B-----5:R-:W-:Y:S01]  /*2f90*/  FMUL R90, R177, R156 ;  /* 0x0000009cb15a7220 */ /* 0x020fe20000400000 */
[----:B------:R-:W-:Y:S01]  /*2fa0*/  ISETP.GT.AND P2, PT, R0, 0x20, P1 ;  /* 0x000000200000780c */ /* 0x000fe20000f44270 */
[----:B------:R-:W-:Y:S02]  /*2fb0*/  BSSY B1, `(.L_x_66) ;  /* 0x0000005000017945 */ /* 0x000fe40003800000 */
[----:B------:R-:W-:-:S05]  /*2fc0*/  FFMA R105, R105, R155, R90 ;  /* 0x0000009b69697223 */ /* 0x000fca000000005a */
[----:B------:R0:W-:Y:S05]  /*2fd0*/  @P3 STG.E desc[UR36][R12.64+0x84], R105 ;  /* 0x000084690c003986 */ /* 0x0001ea000c101924 */
[----:B------:R-:W-:Y:S05]  /*2fe0*/  @!P2 BRA `(.L_x_67) ;  /* 0x000000000004a947 */ /* 0x000fea0003800000 */
[----:B------:R0:W5:Y:S02]  /*2ff0*/  LDG.E.LTC128B R177, desc[UR36][R88.64+0x80] ;  /* 0x0000802458b17981 */ /* 0x000164000c1e1920 */
.L_x_67:
[----:B------:R-:W-:Y:S05]  /*3000*/  BSYNC B1 ;  /* 0x0000000000017941 */ /* 0x000fea0003800000 */
.L_x_66:
        /* <DEDUP_REMOVED lines=9> */
.L_x_69:
[----:B------:R-:W-:Y:S05]  /*30a0*/  BSYNC B1 ;  /* 0x0000000000017941 */ /* 0x000fea0003800000 */
.L_x_68:
        /* <DEDUP_REMOVED lines=9> */
.L_x_71:
[----:B------:R-:W-:Y:S05]  /*3140*/  BSYNC B1 ;  /* 0x0000000000017941 */ /* 0x000fea0003800000 */
.L_x_70:
[----:B0----5:R-:W-:Y:S01]  /*3150*/  FMUL R91, R177, R156 ;  /* 0x0000009cb15b7220 */ /* 0x021fe20000400000 */
[----:B------:R-:W-:Y:S01]  /*3160*/  ISETP.GT.AND P3, PT, R0, 0x29, P0 ;  /* 0x000000290000780c */ /* 0x000fe20000764270 */
[----:B------:R-:W-:Y:S02]  /*3170*/  BSSY B1, `(.L_x_72) ;  /* 0x0000005000017945 */ /* 0x000fe40003800000 */
[----:B------:R-:W-:-:S05]  /*3180*/  FFMA R91, R108, R155, R91 ;  /* 0x0000009b6c5b7223 */ /* 0x000fca000000005b */
[----:B------:R0:W-:Y:S05]  /*3190*/  @P2 STG.E desc[UR36][R12.64+0xa0], R91 ;  /* 0x0000a05b0c002986 */ /* 0x0001ea000c101924 */
[----:B------:R-:W-:Y:S05]  /*31a0*/  @!P3 BRA `(.L_x_73) ;  /* 0x000000000004b947 */ /* 0x000fea0003800000 */
[----:B------:R0:W5:Y:S02]  /*31b0*/  LDG.E.LTC128B R177, desc[UR36][R164.64+0xa4] ;  /* 0x0000a424a4b17981 */ /* 0x000164000c1e1920 */
.L_x_73:
[----:B------:R-:W-:Y:S05]  /*31c0*/  BSYNC B1 ;  /* 0x0000000000017941 */ /* 0x000fea0003800000 */
.L_x_72:
[----:B-----5:R-:W-:Y:S01]  /*31d0*/  FMUL R90, R177, R156 ;  /* 0x0000009cb15a7220 */ /* 0x020fe20000400000 */
[----:B------:R-:W-:Y:S01]  /*31e0*/  ISETP.GT.AND P2, PT, R0, 0x28, P1 ;  /* 0x000000280000780c */ /* 0x000fe20000f44270 */
[----:B------:R-:W-:Y:S02]  /*31f0*/  BSSY B1, `(.L_x_74) ;  /* 0x0000005000017945 */ /* 0x000fe40003800000 */
[----:B------:R-:W-:-:S05]  /*3200*/  FFMA R109, R109, R155, R90 ;  /* 0x0000009b6d6d7223 */ /* 0x000fca000000005a */
[----:B------:R0:W-:Y:S05]  /*3210*/  @P3 STG.E desc[UR36][R12.64+0xa4], R109 ;  /* 0x0000a46d0c003986 */ /* 0x0001ea000c101924 */
[----:B------:R-:W-:Y:S05]  /*3220*/  @!P2 BRA `(.L_x_75) ;  /* 0x000000000004a947 */ /* 0x000fea0003800000 */
[----:B------:R0:W5:Y:S02]  /*3230*/  LDG.E.LTC128B R177, desc[UR36][R88.64+0xa0] ;  /* 0x0000a02458b17981 */ /* 0x000164000c1e1920 */
.L_x_75:
[----:B------:R-:W-:Y:S05]  /*3240*/  BSYNC B1 ;  /* 0x0000000000017941 */ /* 0x000fea0003800000 */
.L_x_74:
        /* <DEDUP_REMOVED lines=9> */
.L_x_77:
[----:B------:R-:W-:Y:S05]  /*32e0*/  BSYNC B1 ;  /* 0x0000000000017941 */ /* 0x000fea0003800000 */
.L_x_76:
        /* <DEDUP_REMOVED lines=9> */
.L_x_79:
[----:B------:R-:W-:Y:S05]  /*3380*/  BSYNC B1 ;  /* 0x0000000000017941 */ /* 0x000fea0003800000 */
.L_x_78:
[----:B0----5:R-:W-:Y:S01]  /*3390*/  FMUL R91, R177, R156 ;  /* 0x0000009cb15b7220 */ /* 0x021fe20000400000 */
[----:B------:R-:W-:Y:S01]  /*33a0*/  ISETP.GT.AND P3, PT, R0, 0x31, P0 ;  /* 0x000000310000780c */ /* 0x000fe20000764270 */
[----:B------:R-:W-:Y:S02]  /*33b0*/  BSSY B1, `(.L_x_80) ;  /* 0x0000005000017945 */ /* 0x000fe40003800000 */
[----:B------:R-:W-:-:S05]  /*33c0*/  FFMA R91, R112, R155, R91 ;  /* 0x0000009b705b7223 */ /* 0x000fca000000005b */
[----:B------:R0:W-:Y:S05]  /*33d0*/  @P2 STG.E desc[UR36][R12.64+0xc0], R91 ;  /* 0x0000c05b0c002986 */ /* 0x0001ea000c101924 */
[----:B------:R-:W-:Y:S05]  /*33e0*/  @!P3 BRA `(.L_x_81) ;  /* 0x000000000004b947 */ /* 0x000fea0003800000 */
[----:B------:R0:W5:Y:S02]  /*33f0*/  LDG.E.LTC128B R177, desc[UR36][R164.64+0xc4] ;  /* 0x0000c424a4b17981 */ /* 0x000164000c1e1920 */
.L_x_81:
[----:B------:R-:W-:Y:S05]  /*3400*/  BSYNC B1 ;  /* 0x0000000000017941 */ /* 0x000fea0003800000 */
.L_x_80:
[----:B-----5:R-:W-:Y:S01]  /*3410*/  FMUL R90, R177, R156 ;  /* 0x0000009cb15a7220 */ /* 0x020fe20000400000 */
[----:B------:R-:W-:Y:S01]  /*3420*/  ISETP.GT.AND P2, PT, R0, 0x30, P1 ;  /* 0x000000300000780c */ /* 0x000fe20000f44270 */
[----:B------:R-:W-:Y:S02]  /*3430*/  BSSY B1, `(.L_x_82) ;  /* 0x0000005000017945 */ /* 0x000fe40003800000 */
[----:B------:R-:W-:-:S05]  /*3440*/  FFMA R113, R113, R155, R90 ;  /* 0x0000009b71717223 */ /* 0x000fca000000005a */
[----:B------:R0:W-:Y:S05]  /*3450*/  @P3 STG.E desc[UR36][R12.64+0xc4], R113 ;  /* 0x0000c4710c003986 */ /* 0x0001ea000c101924 */
[----:B------:R-:W-:Y:S05]  /*3460*/  @!P2 BRA `(.L_x_83) ;  /* 0x000000000004a947 */ /* 0x000fea0003800000 */
[----:B------:R0:W5:Y:S02]  /*3470*/  LDG.E.LTC128B R177, desc[UR36][R88.64+0xc0] ;  /* 0x0000c02458b17981 */ /* 0x000164000c1e1920 */
.L_x_83:
[----:B------:R-:W-:Y:S05]  /*3480*/  BSYNC B1 ;  /* 0x0000000000017941 */ /* 0x000fea0003800000 */
.L_x_82:
        /* <DEDUP_REMOVED lines=9> */
.L_x_85:
[----:B------:R-:W-:Y:S05]  /*3520*/  BSYNC B1 ;  /* 0x0000000000017941 */ /* 0x000fea0003800000 */
.L_x_84:
        /* <DEDUP_REMOVED lines=9> */
.L_x_87:
[----:B------:R-:W-:Y:S05]  /*35c0*/  BSYNC B1 ;  /* 0x0000000000017941 */ /* 0x000fea0003800000 */
.L_x_86:
[----:B0----5:R-:W-:Y:S01]  /*35d0*/  FMUL R91, R177, R156 ;  /* 0x0000009cb15b7220 */ /* 0x021fe20000400000 */
[----:B------:R-:W-:Y:S01]  /*35e0*/  ISETP.GT.AND P3, PT, R0, 0x39, P0 ;  /* 0x000000390000780c */ /* 0x000fe20000764270 */
[----:B------:R-:W-:Y:S02]  /*35f0*/  BSSY B1, `(.L_x_88) ;  /* 0x0000005000017945 */ /* 0x000fe40003800000 */
[----:B------:R-:W-:-:S05]  /*3600*/  FFMA R91, R116, R155, R91 ;  /* 0x0000009b745b7223 */ /* 0x000fca000000005b */
[----:B------:R0:W-:Y:S05]  /*3610*/  @P2 STG.E desc[UR36][R12.64+0xe0], R91 ;  /* 0x0000e05b0c002986 */ /* 0x0001ea000c101924 */
[----:B------:R-:W-:Y:S05]  /*3620*/  @!P3 BRA `(.L_x_89) ;  /* 0x000000000004b947 */ /* 0x000fea0003800000 */
[----:B------:R0:W5:Y:S02]  /*3630*/  LDG.E.LTC128B R177, desc[UR36][R164.64+0xe4] ;  /* 0x0000e424a4b17981 */ /* 0x000164000c1e1920 */
.L_x_89:
[----:B------:R-:W-:Y:S05]  /*3640*/  BSYNC B1 ;  /* 0x0000000000017941 */ /* 0x000fea0003800000 */
.L_x_88:
[----:B-----5:R-:W-:Y:S01]  /*3650*/  FMUL R90, R177, R156 ;  /* 0x0000009cb15a7220 */ /* 0x020fe20000400000 */
[----:B------:R-:W-:Y:S01]  /*3660*/  ISETP.GT.AND P2, PT, R0, 0x38, P1 ;  /* 0x000000380000780c */ /* 0x000fe20000f44270 */
[----:B------:R-:W-:Y:S02]  /*3670*/  BSSY B1, `(.L_x_90) ;  /* 0x0000005000017945 */ /* 0x000fe40003800000 */
[----:B------:R-:W-:-:S05]  /*3680*/  FFMA R117, R117, R155, R90 ;  /* 0x0000009b75757223 */ /* 0x000fca000000005a */
[----:B------:R0:W-:Y:S05]  /*3690*/  @P3 STG.E desc[UR36][R12.64+0xe4], R117 ;  /* 0x0000e4750c003986 */ /* 0x0001ea000c101924 */
[----:B------:R-:W-:Y:S05]  /*36a0*/  @!P2 BRA `(.L_x_91) ;  /* 0x000000000004a947 */ /* 0x000fea0003800000 */
[----:B------:R0:W5:Y:S02]  /*36b0*/  LDG.E.LTC128B R177, desc[UR36][R88.64+0xe0] ;  /* 0x0000e02458b17981 */ /* 0x000164000c1e1920 */
.L_x_91:
[----:B------:R-:W-:Y:S05]  /*36c0*/  BSYNC B1 ;  /* 0x0000000000017941 */ /* 0x000fea0003800000 */
.L_x_90:
        /* <DEDUP_REMOVED lines=9> */
.L_x_93:
[----:B------:R-:W-:Y:S05]  /*3760*/  BSYNC B1 ;  /* 0x0000000000017941 */ /* 0x000fea0003800000 */
.L_x_92:
        /* <DEDUP_REMOVED lines=9> */
.L_x_95:
[----:B------:R-:W-:Y:S05]  /*3800*/  BSYNC B1 ;  /* 0x0000000000017941 */ /* 0x000fea0003800000 */
.L_x_94:
[----:B0----5:R-:W-:Y:S01]  /*3810*/  FMUL R91, R177, R156 ;  /* 0x0000009cb15b7220 */ /* 0x021fe20000400000 */
[----:B------:R-:W-:Y:S01]  /*3820*/  ISETP.GT.AND P3, PT, R0, 0x41, P0 ;  /* 0x000000410000780c */ /* 0x000fe20000764270 */
[----:B------:R-:W-:Y:S02]  /*3830*/  BSSY B1, `(.L_x_96) ;  /* 0x0000005000017945 */ /* 0x000fe40003800000 */
[----:B------:R-:W-:-:S05]  /*3840*/  FFMA R91, R120, R155, R91 ;  /* 0x0000009b785b7223 */ /* 0x000fca000000005b */
[----:B------:R0:W-:Y:S05]  /*3850*/  @P2 STG.E desc[UR36][R12.64+0x100], R91 ;  /* 0x0001005b0c002986 */ /* 0x0001ea000c101924 */
[----:B------:R-:W-:Y:S05]  /*3860*/  @!P3 BRA `(.L_x_97) ;  /* 0x000000000004b947 */ /* 0x000fea0003800000 */
[----:B------:R0:W5:Y:S02]  /*3870*/  LDG.E.LTC128B R177, desc[UR36][R164.64+0x104] ;  /* 0x00010424a4b17981 */ /* 0x000164000c1e1920 */
.L_x_97:
[----:B------:R-:W-:Y:S05]  /*3880*/  BSYNC B1 ;  /* 0x0000000000017941 */ /* 0x000fea0003800000 */
.L_x_96:
[----:B-----5:R-:W-:Y:S01]  /*3890*/  FMUL R90, R177, R156 ;  /* 0x0000009cb15a7220 */ /* 0x020fe20000400000 */
[----:B------:R-:W-:Y:S01]  /*38a0*/  ISETP.GT.AND P2, PT, R0, 0x40, P1 ;  /* 0x000000400000780c */ /* 0x000fe20000f44270 */
[----:B------:R-:W-:Y:S02]  /*38b0*/  BSSY B1, `(.L_x_98) ;  /* 0x0000005000017945 */ /* 0x000fe40003800000 */
[----:B------:R-:W-:-:S05]  /*38c0*/  FFMA R121, R121, R155, R90 ;  /* 0x0000009b79797223 */ /* 0x000fca000000005a */
[----:B------:R0:W-:Y:S05]  /*38d0*/  @P3 STG.E desc[UR36][R12.64+0x104], R121 ;  /* 0x000104790c003986 */ /* 0x0001ea000c101924 */
[----:B------:R-:W-:Y:S05]  /*38e0*/  @!P2 BRA `(.L_x_99) ;  /* 0x000000000004a947 */ /* 0x000fea0003800000 */
[----:B------:R0:W5:Y:S02]  /*38f0*/  LDG.E.LTC128B R177, desc[UR36][R88.64+0x100] ;  /* 0x0001002458b17981 */ /* 0x000164000c1e1920 */
.L_x_99:
[----:B------:R-:W-:Y:S05]  /*3900*/  BSYNC B1 ;  /* 0x0000000000017941 */ /* 0x000fea0003800000 */
.L_x_98:
        /* <DEDUP_REMOVED lines=9> */
.L_x_101:
[----:B------:R-:W-:Y:S05]  /*39a0*/  BSYNC B1 ;  /* 0x0000000000017941 */ /* 0x000fea0003800000 */
.L_x_100:
        /* <DEDUP_REMOVED lines=9> */
.L_x_103:
[----:B------:R-:W-:Y:S05]  /*3a40*/  BSYNC B1 ;  /* 0x0000000000017941 */ /* 0x000fea0003800000 */
.L_x_102:
[----:B0----5:R-:W-:Y:S01]  /*3a50*/  FMUL R91, R177, R156 ;  /* 0x0000009cb15b7220 */ /* 0x021fe20000400000 */
[----:B------:R-:W-:Y:S01]  /*3a60*/  ISETP.GT.AND P3, PT, R0, 0x49, P0 ;  /* 0x000000490000780c */ /* 0x000fe20000764270 */
[----:B------:R-:W-:Y:S02]  /*3a70*/  BSSY B1, `(.L_x_104) ;  /* 0x0000005000017945 */ /* 0x000fe40003800000 */
[----:B------:R-:W-:-:S05]  /*3a80*/  FFMA R91, R124, R155, R91 ;  /* 0x0000009b7c5b7223 */ /* 0x000fca000000005b */
[----:B------:R0:W-:Y:S05]  /*3a90*/  @P2 STG.E desc[UR36][R12.64+0x120], R91 ;  /* 0x0001205b0c002986 */ /* 0x0001ea000c101924 */
[----:B------:R-:W-:Y:S05]  /*3aa0*/  @!P3 BRA `(.L_x_105) ;  /* 0x000000000004b947 */ /* 0x000fea0003800000 */
[----:B------:R0:W5:Y:S02]  /*3ab0*/  LDG.E.LTC128B R177, desc[UR36][R164.64+0x124] ;  /* 0x00012424a4b17981 */ /* 0x000164000c1e1920 */
.L_x_105:
[----:B------:R-:W-:Y:S05]  /*3ac0*/  BSYNC B1 ;  /* 0x0000000000017941 */ /* 0x000fea0003800000 */
.L_x_104:
[----:B-----5:R-:W-:Y:S01]  /*3ad0*/  FMUL R90, R177, R156 ;  /* 0x0000009cb15a7220 */ /* 0x020fe20000400000 */
[----:B------:R-:W-:Y:S01]  /*3ae0*/  ISETP.GT.AND P2, PT, R0, 0x48, P1 ;  /* 0x000000480000780c */ /* 0x000fe20000f44270 */
[----:B------:R-:W-:Y:S02]  /*3af0*/  BSSY B1, `(.L_x_106) ;  /* 0x0000005000017945 */ /* 0x000fe40003800000 */
[----:B------:R-:W-:-:S05]  /*3b00*/  FFMA R125, R125, R155, R90 ;  /* 0x0000009b7d7d7223 */ /* 0x000fca000000005a */
[----:B------:R0:W-:Y:S05]  /*3b10*/  @P3 STG.E desc[UR36][R12.64+0x124], R125 ;  /* 0x0001247d0c003986 */ /* 0x0001ea000c101924 */
[----:B------:R-:W-:Y:S05]  /*3b20*/  @!P2 BRA `(.L_x_107) ;  /* 0x000000000004a947 */ /* 0x000fea0003800000 */
[----:B------:R0:W5:Y:S02]  /*3b30*/  LDG.E.LTC128B R177, desc[UR36][R88.64+0x120] ;  /* 0x0001202458b17981 */ /* 0x000164000c1e1920 */
.L_x_107:
[----:B------:R-:W-:Y:S05]  /*3b40*/  BSYNC B1 ;  /* 0x0000000000017941 */ /* 0x000fea0003800000 */
.L_x_106:
        /* <DEDUP_REMOVED lines=9> */
.L_x_109:
[----:B------:R-:W-:Y:S05]  /*3be0*/  BSYNC B1 ;  /* 0x0000000000017941 */ /* 0x000fea0003800000 */
.L_x_108:
        /* <DEDUP_REMOVED lines=9> */
.L_x_111:
[----:B------:R-:W-:Y:S05]  /*3c80*/  BSYNC B1 ;  /* 0x0000000000017941 */ /* 0x000fea0003800000 */
.L_x_110:
[----:B0----5:R-:W-:Y:S01]  /*3c90*/  FMUL R91, R177, R156 ;  /* 0x0000009cb15b7220 */ /* 0x021fe20000400000 */
[----:B------:R-:W-:Y:S01]  /*3ca0*/  ISETP.GT.AND P3, PT, R0, 0x51, P0 ;  /* 0x000000510000780c */ /* 0x000fe20000764270 */
[----:B------:R-:W-:Y:S02]  /*3cb0*/  BSSY B1, `(.L_x_112) ;  /* 0x0000005000017945 */ /* 0x000fe40003800000 */
[----:B------:R-:W-:-:S05]  /*3cc0*/  FFMA R91, R128, R155, R91 ;  /* 0x0000009b805b7223 */ /* 0x000fca000000005b */
[----:B------:R0:W-:Y:S05]  /*3cd0*/  @P2 STG.E desc[UR36][R12.64+0x140], R91 ;  /* 0x0001405b0c002986 */ /* 0x0001ea000c101924 */
[----:B------:R-:W-:Y:S05]  /*3ce0*/  @!P3 BRA `(.L_x_113) ;  /* 0x000000000004b947 */ /* 0x000fea0003800000 */
[----:B------:R0:W5:Y:S02]  /*3cf0*/  LDG.E.LTC128B R177, desc[UR36][R164.64+0x144] ;  /* 0x00014424a4b17981 */ /* 0x000164000c1e1920 */
.L_x_113:
[----:B------:R-:W-:Y:S05]  /*3d00*/  BSYNC B1 ;  /* 0x0000000000017941 */ /* 0x000fea0003800000 */
.L_x_112:
[----:B-----5:R-:W-:Y:S01]  /*3d10*/  FMUL R90, R177, R156 ;  /* 0x0000009cb15a7220 */ /* 0x020fe20000400000 */
[----:B------:R-:W-:Y:S01]  /*3d20*/  ISETP.GT.AND P2, PT, R0, 0x50, P1 ;  /* 0x000000500000780c */ /* 0x000fe20000f44270 */
[----:B------:R-:W-:Y:S02]  /*3d30*/  BSSY B1, `(.L_x_114) ;  /* 0x0000005000017945 */ /* 0x000fe40003800000 */
[----:B------:R-:W-:-:S05]  /*3d40*/  FFMA R129, R129, R155, R90 ;  /* 0x0000009b81817223 */ /* 0x000fca000000005a */
[----:B------:R0:W-:Y:S05]  /*3d50*/  @P3 STG.E desc[UR36][R12.64+0x144], R129 ;  /* 0x000144810c003986 */ /* 0x0001ea000c101924 */
[----:B------:R-:W-:Y:S05]  /*3d60*/  @!P2 BRA `(.L_x_115) ;  /* 0x000000000004a947 */ /* 0x000fea0003800000 */
[----:B------:R0:W5:Y:S02]  /*3d70*/  LDG.E.LTC128B R177, desc[UR36][R88.64+0x140] ;  /* 0x0001402458b17981 */ /* 0x000164000c1e1920 */
.L_x_115:
[----:B------:R-:W-:Y:S05]  /*3d80*/  BSYNC B1 ;  /* 0x0000000000017941 */ /* 0x000fea0003800000 */
.L_x_114:
        /* <DEDUP_REMOVED lines=9> */
.L_x_117:
[----:B------:R-:W-:Y:S05]  /*3e20*/  BSYNC B1 ;  /* 0x0000000000017941 */ /* 0x000fea0003800000 */
.L_x_116:
        /* <DEDUP_REMOVED lines=9> */
.L_x_119:
[----:B------:R-:W-:Y:S05]  /*3ec0*/  BSYNC B1 ;  /* 0x0000000000017941 */ /* 0x000fea0003800000 */
.L_x_118:
[----:B0----5:R-:W-:Y:S01]  /*3ed0*/  FMUL R91, R177, R156 ;  /* 0x0000009cb15b7220 */ /* 0x021fe20000400000 */
[----:B------:R-:W-:Y:S01]  /*3ee0*/  ISETP.GT.AND P3, PT, R0, 0x59, P0 ;  /* 0x000000590000780c */ /* 0x000fe20000764270 */
[----:B------:R-:W-:Y:S02]  /*3ef0*/  BSSY B1, `(.L_x_120) ;  /* 0x0000005000017945 */ /* 0x000fe40003800000 */
[----:B------:R-:W-:-:S05]  /*3f00*/  FFMA R91, R132, R155, R91 ;  /* 0x0000009b845b7223 */ /* 0x000fca000000005b */
[----:B------:R0:W-:Y:S05]  /*3f10*/  @P2 STG.E desc[UR36][R12.64+0x160], R91 ;  /* 0x0001605b0c002986 */ /* 0x0001ea000c101924 */
[----:B------:R-:W-:Y:S05]  /*3f20*/  @!P3 BRA `(.L_x_121) ;  /* 0x000000000004b947 */ /* 0x000fea0003800000 */
[----:B------:R0:W5:Y:S02]  /*3f30*/  LDG.E.LTC128B R177, desc[UR36][R164.64+0x164] ;  /* 0x00016424a4b17981 */ /* 0x000164000c1e1920 */
.L_x_121:
[----:B------:R-:W-:Y:S05]  /*3f40*/  BSYNC B1 ;  /* 0x0000000000017941 */ /* 0x000fea0003800000 */
.L_x_120:
[----:B-----5:R-:W-:Y:S01]  /*3f50*/  FMUL R90, R177, R156 ;  /* 0x0000009cb15a7220 */ /* 0x020fe20000400000 */
[----:B------:R-:W-:Y:S01]  /*3f60*/  ISETP.GT.AND P2, PT, R0, 0x58, P1 ;  /* 0x000000580000780c */ /* 0x000fe20000f44270 */
[----:B------:R-:W-:Y:S02]  /*3f70*/  BSSY B1, `(.L_x_122) ;  /* 0x0000005000017945 */ /* 0x000fe40003800000 */
[----:B------:R-:W-:-:S05]  /*3f80*/  FFMA R133, R133, R155, R90 ;  /* 0x0000009b85857223 */ /* 0x000fca000000005a */
[----:B------:R0:W-:Y:S05]  /*3f90*/  @P3 STG.E desc[UR36][R12.64+0x164], R133 ;  /* 0x000164850c003986 */ /* 0x0001ea000c101924 */
[----:B------:R-:W-:Y:S05]  /*3fa0*/  @!P2 BRA `(.L_x_123) ;  /* 0x000000000004a947 */ /* 0x000fea0003800000 */
[----:B------:R0:W5:Y:S02]  /*3fb0*/  LDG.E.LTC128B R177, desc[UR36][R88.64+0x160] ;  /* 0x0001602458b17981 */ /* 0x000164000c1e1920 */
.L_x_123:
[----:B------:R-:W-:Y:S05]  /*3fc0*/  BSYNC B1 ;  /* 0x0000000000017941 */ /* 0x000fea0003800000 */
.L_x_122:
        /* <DEDUP_REMOVED lines=9> */
.L_x_125:
[----:B------:R-:W-:Y:S05]  /*4060*/  BSYNC B1 ;  /* 0x0000000000017941 */ /* 0x000fea0003800000 */
.L_x_124:
        /* <DEDUP_REMOVED lines=9> */
.L_x_127:
[----:B------:R-:W-:Y:S05]  /*4100*/  BSYNC B1 ;  /* 0x0000000000017941 */ /* 0x000fea0003800000 */
.L_x_126:
[----:B0----5:R-:W-:Y:S01]  /*4110*/  FMUL R91, R177, R156 ;  /* 0x0000009cb15b7220 */ /* 0x021fe20000400000 */
[----:B------:R-:W-:Y:S01]  /*4120*/  ISETP.GT.AND P3, PT, R0, 0x61, P0 ;  /* 0x000000610000780c */ /* 0x000fe20000764270 */
[----:B------:R-:W-:Y:S02]  /*4130*/  BSSY B1, `(.L_x_128) ;  /* 0x0000005000017945 */ /* 0x000fe40003800000 */
[----:B------:R-:W-:-:S05]  /*4140*/  FFMA R91, R136, R155, R91 ;  /* 0x0000009b885b7223 */ /* 0x000fca000000005b */
[----:B------:R0:W-:Y:S05]  /*4150*/  @P2 STG.E desc[UR36][R12.64+0x180], R91 ;  /* 0x0001805b0c002986 */ /* 0x0001ea000c101924 */
[----:B------:R-:W-:Y:S05]  /*4160*/  @!P3 BRA `(.L_x_129) ;  /* 0x000000000004b947 */ /* 0x000fea0003800000 */
[----:B------:R0:W5:Y:S02]  /*4170*/  LDG.E.LTC128B R177, desc[UR36][R164.64+0x184] ;  /* 0x00018424a4b17981 */ /* 0x000164000c1e1920 */
.L_x_129:
[----:B------:R-:W-:Y:S05]  /*4180*/  BSYNC B1 ;  /* 0x0000000000017941 */ /* 0x000fea0003800000 */
.L_x_128:
[----:B-----5:R-:W-:Y:S01]  /*4190*/  FMUL R90, R177, R156 ;  /* 0x0000009cb15a7220 */ /* 0x020fe20000400000 */
[----:B------:R-:W-:Y:S01]  /*41a0*/  ISETP.GT.AND P2, PT, R0, 0x60, P1 ;  /* 0x000000600000780c */ /* 0x000fe20000f44270 */
[----:B------:R-:W-:Y:S02]  /*41b0*/  BSSY B1, `(.L_x_130) ;  /* 0x0000005000017945 */ /* 0x000fe40003800000 */
[----:B------:R-:W-:-:S05]  /*41c0*/  FFMA R137, R137, R155, R90 ;  /* 0x0000009b89897223 */ /* 0x000fca000000005a */
[----:B------:R0:W-:Y:S05]  /*41d0*/  @P3 STG.E desc[UR36][R12.64+0x184], R137 ;  /* 0x000184890c003986 */ /* 0x0001ea000c101924 */
[----:B------:R-:W-:Y:S05]  /*41e0*/  @!P2 BRA `(.L_x_131) ;  /* 0x000000000004a947 */ /* 0x000fea0003800000 */
[----:B------:R0:W5:Y:S02]  /*41f0*/  LDG.E.LTC128B R177, desc[UR36][R88.64+0x180] ;  /* 0x0001802458b17981 */ /* 0x000164000c1e1920 */
.L_x_131:
[----:B------:R-:W-:Y:S05]  /*4200*/  BSYNC B1 ;  /* 0x0000000000017941 */ /* 0x000fea0003800000 */
.L_x_130:
        /* <DEDUP_REMOVED lines=9> */
.L_x_133:
[----:B------:R-:W-:Y:S05]  /*42a0*/  BSYNC B1 ;  /* 0x0000000000017941 */ /* 0x000fea0003800000 */
.L_x_132:
        /* <DEDUP_REMOVED lines=9> */
.L_x_135:
[----:B------:R-:W-:Y:S05]  /*4340*/  BSYNC B1 ;  /* 0x0000000000017941 */ /* 0x000fea0003800000 */
.L_x_134:
[----:B0----5:R-:W-:Y:S01]  /*4350*/  FMUL R91, R177, R156 ;  /* 0x0000009cb15b7220 */ /* 0x021fe20000400000 */
[----:B------:R-:W-:Y:S01]  /*4360*/  ISETP.GT.AND P3, PT, R0, 0x69, P0 ;  /* 0x000000690000780c */ /* 0x000fe20000764270 */
[----:B------:R-:W-:Y:S02]  /*4370*/  BSSY B1, `(.L_x_136) ;  /* 0x0000005000017945 */ /* 0x000fe40003800000 */
[----:B------:R-:W-:-:S05]  /*4380*/  FFMA R91, R140, R155, R91 ;  /* 0x0000009b8c5b7223 */ /* 0x000fca000000005b */
[----:B------:R0:W-:Y:S05]  /*4390*/  @P2 STG.E desc[UR36][R12.64+0x1a0], R91 ;  /* 0x0001a05b0c002986 */ /* 0x0001ea000c101924 */
[----:B------:R-:W-:Y:S05]  /*43a0*/  @!P3 BRA `(.L_x_137) ;  /* 0x000000000004b947 */ /* 0x000fea0003800000 */
[----:B------:R0:W5:Y:S02]  /*43b0*/  LDG.E.LTC128B R177, desc[UR36][R164.64+0x1a4] ;  /* 0x0001a424a4b17981 */ /* 0x000164000c1e1920 */
.L_x_137:
[----:B------:R-:W-:Y:S05]  /*43c0*/  BSYNC B1 ;  /* 0x0000000000017941 */ /* 0x000fea0003800000 */
.L_x_136:
[----:B-----5:R-:W-:Y:S01]  /*43d0*/  FMUL R90, R177, R156 ;  /* 0x0000009cb15a7220 */ /* 0x020fe20000400000 */
[----:B------:R-:W-:Y:S01]  /*43e0*/  ISETP.GT.AND P2, PT, R0, 0x68, P1 ;  /* 0x000000680000780c */ /* 0x000fe20000f44270 */
[----:B------:R-:W-:Y:S02]  /*43f0*/  BSSY B1, `(.L_x_138) ;  /* 0x0000005000017945 */ /* 0x000fe40003800000 */
[----:B------:R-:W-:-:S05]  /*4400*/  FFMA R141, R141, R155, R90 ;  /* 0x0000009b8d8d7223 */ /* 0x000fca000000005a */
[----:B------:R0:W-:Y:S05]  /*4410*/  @P3 STG.E desc[UR36][R12.64+0x1a4], R141 ;  /* 0x0001a48d0c003986 */ /* 0x0001ea000c101924 */
[----:B------:R-:W-:Y:S05]  /*4420*/  @!P2 BRA `(.L_x_139) ;  /* 0x000000000004a947 */ /* 0x000fea0003800000 */
[----:B------:R0:W5:Y:S02]  /*4430*/  LDG.E.LTC128B R177, desc[UR36][R88.64+0x1a0] ;  /* 0x0001a02458b17981 */ /* 0x000164000c1e1920 */
.L_x_139:
[----:B------:R-:W-:Y:S05]  /*4440*/  BSYNC B1 ;  /* 0x0000000000017941 */ /* 0x000fea0003800000 */
.L_x_138:
        /* <DEDUP_REMOVED lines=9> */
.L_x_141:
[----:B------:R-:W-:Y:S05]  /*44e0*/  BSYNC B1 ;  /* 0x0000000000017941 */ /* 0x000fea0003800000 */
.L_x_140:
        /* <DEDUP_REMOVED lines=9> */
.L_x_143:
[----:B------:R-:W-:Y:S05]  /*4580*/  BSYNC B1 ;  /* 0x0000000000017941 */ /* 0x000fea0003800000 */
.L_x_142:
[----:B0----5:R-:W-:Y:S01]  /*4590*/  FMUL R91, R177, R156 ;  /* 0x0000009cb15b7220 */ /* 0x021fe20000400000 */
[----:B------:R-:W-:Y:S01]  /*45a0*/  ISETP.GT.AND P3, PT, R0, 0x71, P0 ;  /* 0x000000710000780c */ /* 0x000fe20000764270 */
[----:B------:R-:W-:Y:S02]  /*45b0*/  BSSY B1, `(.L_x_144) ;  /* 0x0000005000017945 */ /* 0x000fe40003800000 */
[----:B------:R-:W-:-:S05]  /*45c0*/  FFMA R91, R144, R155, R91 ;  /* 0x0000009b905b7223 */ /* 0x000fca000000005b */
[----:B------:R0:W-:Y:S05]  /*45d0*/  @P2 STG.E desc[UR36][R12.64+0x1c0], R91 ;  /* 0x0001c05b0c002986 */ /* 0x0001ea000c101924 */
[----:B------:R-:W-:Y:S05]  /*45e0*/  @!P3 BRA `(.L_x_145) ;  /* 0x000000000004b947 */ /* 0x000fea0003800000 */
[----:B------:R0:W5:Y:S02]  /*45f0*/  LDG.E.LTC128B R177, desc[UR36][R164.64+0x1c4] ;  /* 0x0001c424a4b17981 */ /* 0x000164000c1e1920 */
.L_x_145:
[----:B------:R-:W-:Y:S05]  /*4600*/  BSYNC B1 ;  /* 0x0000000000017941 */ /* 0x000fea0003800000 */
.L_x_144:
[----:B-----5:R-:W-:Y:S01]  /*4610*/  FMUL R90, R177, R156 ;  /* 0x0000009cb15a7220 */ /* 0x020fe20000400000 */
[----:B------:R-:W-:Y:S01]  /*4620*/  ISETP.GT.AND P2, PT, R0, 0x70, P1 ;  /* 0x000000700000780c */ /* 0x000fe20000f44270 */
[----:B------:R-:W-:Y:S02]  /*4630*/  BSSY B1, `(.L_x_146) ;  /* 0x0000005000017945 */ /* 0x000fe40003800000 */
[----:B------:R-:W-:-:S05]  /*4640*/  FFMA R145, R145, R155, R90 ;  /* 0x0000009b91917223 */ /* 0x000fca000000005a */
[----:B------:R0:W-:Y:S05]  /*4650*/  @P3 STG.E desc[UR36][R12.64+0x1c4], R145 ;  /* 0x0001c4910c003986 */ /* 0x0001ea000c101924 */
[----:B------:R-:W-:Y:S05]  /*4660*/  @!P2 BRA `(.L_x_147) ;  /* 0x000000000004a947 */ /* 0x000fea0003800000 */
[----:B------:R0:W5:Y:S02]  /*4670*/  LDG.E.LTC128B R177, desc[UR36][R88.64+0x1c0] ;  /* 0x0001c02458b17981 */ /* 0x000164000c1e1920 */
.L_x_147:
[----:B------:R-:W-:Y:S05]  /*4680*/  BSYNC B1 ;  /* 0x0000000000017941 */ /* 0x000fea0003800000 */
.L_x_146:
        /* <DEDUP_REMOVED lines=9> */
.L_x_149:
[----:B------:R-:W-:Y:S05]  /*4720*/  BSYNC B1 ;  /* 0x0000000000017941 */ /* 0x000fea0003800000 */
.L_x_148:
        /* <DEDUP_REMOVED lines=9> */
.L_x_151:
[----:B------:R-:W-:Y:S05]  /*47c0*/  BSYNC B1 ;  /* 0x0000000000017941 */ /* 0x000fea0003800000 */
.L_x_150:
[----:B0----5:R-:W-:Y:S01]  /*47d0*/  FMUL R91, R177, R156 ;  /* 0x0000009cb15b7220 */ /* 0x021fe20000400000 */
[----:B------:R-:W-:Y:S01]  /*47e0*/  ISETP.GT.AND P0, PT, R0, 0x79, P0 ;  /* 0x000000790000780c */ /* 0x000fe20000704270 */
[----:B------:R-:W-:Y:S01]  /*47f0*/  BSSY B1, `(.L_x_152) ;  /* 0x0000006000017945 */ /* 0x000fe20003800000 */
[----:B------:R-:W-:Y:S01]  /*4800*/  IADD3 R157, P2, R157, 0x80, RZ ;  /* 0x000000809d9d7810 */ /* 0x000fe20007f5e0ff */
[----:B------:R-:W-:-:S05]  /*4810*/  FFMA R91, R148, R155, R91 ;  /* 0x0000009b945b7223 */ /* 0x000fca000000005b */
[----:B------:R0:W-:Y:S05]  /*4820*/  @P4 STG.E desc[UR36][R12.64+0x1e0], R91 ;  /* 0x0001e05b0c004986 */ /* 0x0001ea000c101924 */
[----:B------:R-:W-:Y:S05]  /*4830*/  @!P0 BRA `(.L_x_153) ;  /* 0x0000000000048947 */ /* 0x000fea0003800000 */
[----:B------:R0:W5:Y:S02]  /*4840*/  LDG.E.LTC128B R177, desc[UR36][R164.64+0x1e4] ;  /* 0x0001e424a4b17981 */ /* 0x000164000c1e1920 */
.L_x_153:
[----:B------:R-:W-:Y:S05]  /*4850*/  BSYNC B1 ;  /* 0x0000000000017941 */ /* 0x000fea0003800000 */
.L_x_152:
[----:B-----5:R-:W-:Y:S01]  /*4860*/  FMUL R8, R177, R156 ;  /* 0x0000009cb1087220 */ /* 0x020fe20000400000 */
[----:B------:R-:W-:Y:S01]  /*4870*/  IMAD.X R9, RZ, RZ, R9, P2 ;  /* 0x000000ffff097224 */ /* 0x000fe200010e0609 */
[----:B------:R-:W-:Y:S01]  /*4880*/  ISETP.GT.AND P2, PT, R0, 0x78, P1 ;  /* 0x000000780000780c */ /* 0x000fe20000f44270 */
[----:B------:R-:W-:Y:S01]  /*4890*/  BSSY B1, `(.L_x_154) ;  /* 0x0000008000017945 */ /* 0x000fe20003800000 */
[----:B------:R-:W-:Y:S01]  /*48a0*/  FFMA R149, R149, R155, R8 ;  /* 0x0000009b95957223 */ /* 0x000fe20000000008 */
[----:B------:R-:W-:Y:S01]  /*48b0*/  IMAD R90, R9, R158, RZ ;  /* 0x0000009e095a7224 */ /* 0x000fe200078e02ff */
[----:B------:R-:W-:Y:S01]  /*48c0*/  @P0 MOV R9, R13 ;  /* 0x0000000d00090202 */ /* 0x000fe20000000f00 */
[----:B------:R-:W-:-:S05]  /*48d0*/  @P0 IMAD.MOV.U32 R8, RZ, RZ, R12 ;  /* 0x000000ffff080224 */ /* 0x000fca00078e000c */
[----:B------:R0:W-:Y:S03]  /*48e0*/  @P0 STG.E desc[UR36][R8.64+0x1e4], R149 ;  /* 0x0001e49508000986 */ /* 0x0001e6000c101924 */
[----:B------:R-:W-:Y:S05]  /*48f0*/  @!P2 BRA `(.L_x_155) ;  /* 0x000000000004a947 */ /* 0x000fea0003800000 */
[----:B------:R0:W5:Y:S02]  /*4900*/  LDG.E.LTC128B R177, desc[UR36][R88.64+0x1e0] ;  /* 0x0001e02458b17981 */ /* 0x000164000c1e1920 */
.L_x_155:
[----:B------:R-:W-:Y:S05]  /*4910*/  BSYNC B1 ;  /* 0x0000000000017941 */ /* 0x000fea0003800000 */
.L_x_154:
[----:B0----5:R-:W-:Y:S01]  /*4920*/  FMUL R9, R177, R156 ;  /* 0x0000009cb1097220 */ /* 0x021fe20000400000 */
[----:B------:R-:W-:Y:S01]  /*4930*/  @P2 IMAD.MOV.U32 R8, RZ, RZ, R170 ;  /* 0x000000ffff082224 */ /* 0x000fe200078e00aa */
[----:B------:R-:W-:Y:S01]  /*4940*/  ISETP.GT.AND P1, PT, R0, 0x79, P1 ;  /* 0x000000790000780c */ /* 0x000fe20000f24270 */
[----:B------:R-:W-:Y:S02]  /*4950*/  IMAD R93, R157, R159, R90 ;  /* 0x0000009f9d5d7224 */ /* 0x000fe400078e025a */
[----:B------:R-:W-:Y:S01]  /*4960*/  FFMA R95, R150, R155, R9 ;  /* 0x0000009b965f7223 */ /* 0x000fe20000000009 */
[----:B------:R-:W-:Y:S01]  /*4970*/  @P2 IMAD.MOV.U32 R9, RZ, RZ, R171 ;  /* 0x000000ffff092224 */ /* 0x000fe200078e00ab */
[----:B------:R-:W-:Y:S01]  /*4980*/  ISETP.GT.AND P0, PT, R3, 0x80, PT ;  /* 0x000000800300780c */ /* 0x000fe20003f04270 */
[----:B------:R-:W-:Y:S01]  /*4990*/  IMAD.WIDE.U32 R90, R157, R158, R20 ;  /* 0x0000009e9d5a7225 */ /* 0x000fe200078e0014 */
[----:B------:R-:W-:Y:S02]  /*49a0*/  BSSY B1, `(.L_x_156) ;  /* 0x0000006000017945 */ /* 0x000fe40003800000 */
[----:B------:R0:W-:Y:S01]  /*49b0*/  @P2 STG.E desc[UR36][R8.64+0x1e0], R95 ;  /* 0x0001e05f08002986 */ /* 0x0001e2000c101924 */
[----:B------:R-:W-:-:S02]  /*49c0*/  ISETP.GT.AND P5, PT, R0, RZ, P0 ;  /* 0x000000ff0000720c */ /* 0x000fc400007a4270 */
[----:B------:R-:W-:Y:S01]  /*49d0*/  IADD3 R92, R91, R93, RZ ;  /* 0x0000005d5b5c7210 */ /* 0x000fe20007ffe0ff */
[----:B------:R-:W-:Y:S10]  /*49e0*/  @!P1 BRA `(.L_x_157) ;  /* 0x0000000000049947 */ /* 0x000ff40003800000 */
[----:B------:R0:W5:Y:S02]  /*49f0*/  LDG.E.LTC128B R177, desc[UR36][R88.64+0x1e4] ;  /* 0x0001e42458b17981 */ /* 0x000164000c1e1920 */
.L_x_157:
[----:B------:R-:W-:Y:S05]  /*4a00*/  BSYNC B1 ;  /* 0x0000000000017941 */ /* 0x000fea0003800000 */
.L_x_156:
[----:B0--3-5:R-:W-:Y:S01]  /*4a10*/  FMUL R88, R177, R156 ;  /* 0x0000009cb1587220 */ /* 0x029fe20000400000 */
[----:B------:R-:W-:-:S03]  /*4a20*/  LEA R8, P2, R90, R10, 0x2 ;  /* 0x0000000a5a087211 */ /* 0x000fc600078410ff */
[----:B------:R-:W-:Y:S01]  /*4a30*/  FFMA R151, R151, R155, R88 ;  /* 0x0000009b97977223 */ /* 0x000fe20000000058 */
[----:B------:R-:W-:-:S04]  /*4a40*/  LEA.HI.X R9, R90, R11, R92, 0x2, P2 ;  /* 0x0000000b5a097211 */ /* 0x000fc800010f145c */
[----:B------:R0:W-:Y:S04]  /*4a50*/  @P1 STG.E desc[UR36][R170.64+0x1e4], R151 ;  /* 0x0001e497aa001986 */ /* 0x0001e8000c101924 */
[----:B------:R3:W2:Y:S01]  /*4a60*/  @P5 LDG.E.LTC128B R177, desc[UR36][R8.64] ;  /* 0x0000002408b15981 */ /* 0x0006a2000c1e1920 */
[----:B------:R-:W-:Y:S01]  /*4a70*/  IMAD.WIDE.U32 R88, R157, R158, R6 ;  /* 0x0000009e9d587225 */ /* 0x000fe200078e0006 */
[----:B------:R-:W-:Y:S01]  /*4a80*/  SHF.L.U64.HI R97, R4, 0x9, R5 ;  /* 0x0000000904617819 */ /* 0x000fe20000010205 */
[----:B------:R-:W-:Y:S01]  /*4a90*/  BSSY B1, `(.L_x_158) ;  /* 0x0000013000017945 */ /* 0x000fe20003800000 */
[----:B------:R-:W-:Y:S01]  /*4aa0*/  ISETP.GT.AND P4, PT, R0, 0x1, P0 ;  /* 0x000000010000780c */ /* 0x000fe20000784270 */
[----:B------:R-:W-:Y:S02]  /*4ab0*/  IMAD.IADD R89, R93, 0x1, R89 ;  /* 0x000000015d597824 */ /* 0x000fe400078e0259 */
[----:B------:R-:W-:-:S02]  /*4ac0*/  IMAD.SHL.U32 R95, R4, 0x200, RZ ;  /* 0x00000200045f7824 */ /* 0x000fc400078e00ff */
[----:B------:R-:W-:-:S03]  /*4ad0*/  IMAD.WIDE.U32 R90, R23, R14, R88 ;  /* 0x0000000e175a7225 */ /* 0x000fc600078e0058 */
[----:B------:R-:W-:Y:S01]  /*4ae0*/  IADD3 R88, P2, R95, R12, RZ ;  /* 0x0000000c5f587210 */ /* 0x000fe20007f5e0ff */
[----:B------:R-:W-:Y:S01]  /*4af0*/  IMAD.WIDE.U32 R158, R157, R158, R162 ;  /* 0x0000009e9d9e7225 */ /* 0x000fe200078e00a2 */
[----:B---3--:R-:W-:Y:S02]  /*4b00*/  IADD3 R8, R15, R91, RZ ;  /* 0x0000005b0f087210 */ /* 0x008fe40007ffe0ff */
[----:B------:R-:W-:Y:S01]  /*4b10*/  LEA R4, P1, R90, R10, 0x2 ;  /* 0x0000000a5a047211 */ /* 0x000fe200078210ff */
[----:B------:R-:W-:Y:S01]  /*4b20*/  IMAD.X R89, R97, 0x1, R13, P2 ;  /* 0x0000000161597824 */ /* 0x000fe200010e060d */
[-C--:B------:R-:W-:Y:S01]  /*4b30*/  IADD3 R160, P3, R160, R158.reuse, RZ ;  /* 0x0000009ea0a07210 */ /* 0x080fe20007f7e0ff */
[----:B------:R-:W-:Y:S01]  /*4b40*/  IMAD.IADD R159, R93, 0x1, R159 ;  /* 0x000000015d9f7824 */ /* 0x000fe200078e029f */
[----:B------:R-:W-:Y:S01]  /*4b50*/  IADD3 R92, P2, R6, R158, RZ ;  /* 0x0000009e065c7210 */ /* 0x000fe20007f5e0ff */
[----:B--2---:R-:W-:-:S04]  /*4b60*/  FMUL R5, R177, R156 ;  /* 0x0000009cb1057220 */ /* 0x004fc80000400000 */
[----:B------:R-:W-:Y:S01]  /*4b70*/  FFMA R9, R24, R155, R5 ;  /* 0x0000009b18097223 */ /* 0x000fe20000000005 */
[----:B------:R-:W-:-:S04]  /*4b80*/  LEA.HI.X R5, R90, R11, R8, 0x2, P1 ;  /* 0x0000000b5a057211 */ /* 0x000fc800008f1408 */
[----:B------:R0:W-:Y:S01]  /*4b90*/  @P5 STG.E desc[UR36][R88.64], R9 ;  /* 0x0000000958005986 */ /* 0x0001e2000c101924 */
[----:B------:R-:W-:Y:S05]  /*4ba0*/  @!P4 BRA `(.L_x_159) ;  /* 0x000000000004c947 */ /* 0x000fea0003800000 */
[----:B------:R2:W5:Y:S02]  /*4bb0*/  LDG.E.LTC128B R177, desc[UR36][R4.64+0x4] ;  /* 0x0000042404b17981 */ /* 0x000564000c1e1920 */
.L_x_159:
[----:B------:R-:W-:Y:S05]  /*4bc0*/  BSYNC B1 ;  /* 0x0000000000017941 */ /* 0x000fea0003800000 */
.L_x_158:
[----:B-----5:R-:W-:Y:S01]  /*4bd0*/  FMUL R6, R177, R156 ;  /* 0x0000009cb1067220 */ /* 0x020fe20000400000 */
[----:B------:R-:W-:Y:S01]  /*4be0*/  @P4 IMAD.MOV.U32 R24, RZ, RZ, R88 ;  /* 0x000000ffff184224 */ /* 0x000fe200078e0058 */
[----:B------:R-:W-:Y:S01]  /*4bf0*/  ISETP.GT.AND P1, PT, R3, 0x88, PT ;  /* 0x000000880300780c */ /* 0x000fe20003f24270 */
[----:B------:R-:W-:Y:S02]  /*4c00*/  IMAD.X R93, R7, 0x1, R159, P2 ;  /* 0x00000001075d7824 */ /* 0x000fe400010e069f */
[----:B0-----:R-:W-:Y:S01]  /*4c10*/  FFMA R9, R25, R155, R6 ;  /* 0x0000009b19097223 */ /* 0x001fe20000000006 */
[----:B------:R-:W-:Y:S01]  /*4c20*/  @P4 MOV R25, R89 ;  /* 0x0000005900194202 */ /* 0x000fe20000000f00 */
[----:B------:R-:W-:Y:S01]  /*4c30*/  BSSY B1, `(.L_x_160) ;  /* 0x000000b000017945 */ /* 0x000fe20003800000 */
[----:B------:R-:W-:Y:S02]  /*4c40*/  ISETP.GT.AND P2, PT, R0, RZ, P1 ;  /* 0x000000ff0000720c */ /* 0x000fe40000f44270 */
[----:B------:R-:W-:Y:S01]  /*4c50*/  IADD3.X R3, R159, R21, RZ, P3, !PT ;  /* 0x000000159f037210 */ /* 0x000fe20001ffe4ff */
[----:B------:R0:W-:Y:S01]  /*4c60*/  @P4 STG.E desc[UR36][R24.64+0x4], R9 ;  /* 0x0000040918004986 */ /* 0x0001e2000c101924 */
[----:B------:R-:W-:Y:S01]  /*4c70*/  LEA R6, P5, R160, R10, 0x2 ;  /* 0x0000000aa0067211 */ /* 0x000fe200078a10ff */
[----:B------:R-:W-:Y:S01]  /*4c80*/  IMAD.WIDE.U32 R20, R23, R14, R92 ;  /* 0x0000000e17147225 */ /* 0x000fe200078e005c */
[----:B------:R-:W-:-:S02]  /*4c90*/  IADD3 R8, P3, R88, R167, RZ ;  /* 0x000000a758087210 */ /* 0x000fc40007f7e0ff */
[----:B------:R-:W-:Y:S01]  /*4ca0*/  LEA.HI.X R7, R160, R11, R3, 0x2, P5 ;  /* 0x0000000ba0077211 */ /* 0x000fe200028f1403 */
[----:B------:R-:W-:-:S04]  /*4cb0*/  IMAD.IADD R15, R15, 0x1, R21 ;  /* 0x000000010f0f7824 */ /* 0x000fc800078e0215 */
[----:B------:R-:W-:Y:S06]  /*4cc0*/  @!P2 BRA `(.L_x_161) ;  /* 0x000000000004a947 */ /* 0x000fec0003800000 */
[----:B------:R3:W5:Y:S02]  /*4cd0*/  LDG.E.LTC128B R177, desc[UR36][R6.64] ;  /* 0x0000002406b17981 */ /* 0x000764000c1e1920 */
.L_x_161:
[----:B------:R-:W-:Y:S05]  /*4ce0*/  BSYNC B1 ;  /* 0x0000000000017941 */ /* 0x000fea0003800000 */
.L_x_160:
[----:B-----5:R-:W-:Y:S01]  /*4cf0*/  FMUL R3, R177, R156 ;  /* 0x0000009cb1037220 */ /* 0x020fe20000400000 */
[----:B0-----:R-:W-:Y:S01]  /*4d00*/  IMAD.X R9, R89, 0x1, R169, P3 ;  /* 0x0000000159097824 */ /* 0x001fe200018e06a9 */
[----:B------:R-:W-:Y:S01]  /*4d10*/  ISETP.GT.AND P4, PT, R0, 0x1, P1 ;  /* 0x000000010000780c */ /* 0x000fe20000f84270 */
[----:B------:R-:W-:Y:S01]  /*4d20*/  BSSY B1, `(.L_x_162) ;  /* 0x0000007000017945 */ /* 0x000fe20003800000 */
[----:B------:R-:W-:Y:S01]  /*4d30*/  FFMA R3, R26, R155, R3 ;  /* 0x0000009b1a037223 */ /* 0x000fe20000000003 */
[----:B------:R-:W-:-:S04]  /*4d40*/  LEA R10, P5, R20, R10, 0x2 ;  /* 0x0000000a140a7211 */ /* 0x000fc800078a10ff */
[----:B------:R0:W-:Y:S01]  /*4d50*/  @P2 STG.E desc[UR36][R8.64], R3 ;  /* 0x0000000308002986 */ /* 0x0001e2000c101924 */
[----:B------:R-:W-:-:S05]  /*4d60*/  LEA.HI.X R11, R20, R11, R15, 0x2, P5 ;  /* 0x0000000b140b7211 */ /* 0x000fca00028f140f */
[----:B------:R-:W-:Y:S05]  /*4d70*/  @!P4 BRA `(.L_x_163) ;  /* 0x000000000004c947 */ /* 0x000fea0003800000 */
[----:B------:R0:W5:Y:S02]  /*4d80*/  LDG.E.LTC128B R177, desc[UR36][R10.64+0x4] ;  /* 0x000004240ab17981 */ /* 0x000164000c1e1920 */
.L_x_163:
[----:B------:R-:W-:Y:S05]  /*4d90*/  BSYNC B1 ;  /* 0x0000000000017941 */ /* 0x000fea0003800000 */
.L_x_162:
[----:B---3-5:R-:W-:Y:S01]  /*4da0*/  FMUL R6, R177, R156 ;  /* 0x0000009cb1067220 */ /* 0x028fe20000400000 */
[----:B------:R-:W-:Y:S01]  /*4db0*/  ISETP.GT.AND P2, PT, R0, 0x8, P0 ;  /* 0x000000080000780c */ /* 0x000fe20000744270 */
[----:B------:R-:W-:Y:S02]  /*4dc0*/  BSSY B1, `(.L_x_164) ;  /* 0x0000005000017945 */ /* 0x000fe40003800000 */
[----:B------:R-:W-:-:S05]  /*4dd0*/  FFMA R27, R27, R155, R6 ;  /* 0x0000009b1b1b7223 */ /* 0x000fca0000000006 */
[----:B------:R3:W-:Y:S05]  /*4de0*/  @P4 STG.E desc[UR36][R8.64+0x4], R27 ;  /* 0x0000041b08004986 */ /* 0x0007ea000c101924 */
[----:B------:R-:W-:Y:S05]  /*4df0*/  @!P2 BRA `(.L_x_165) ;  /* 0x000000000004a947 */ /* 0x000fea0003800000 */
[----:B------:R0:W5:Y:S02]  /*4e00*/  LDG.E.LTC128B R177, desc[UR36][R4.64+0x20] ;  /* 0x0000202404b17981 */ /* 0x000164000c1e1920 */
.L_x_165:
[----:B------:R-:W-:Y:S05]  /*4e10*/  BSYNC B1 ;  /* 0x0000000000017941 */ /* 0x000fea0003800000 */
.L_x_164:
[----:B0----5:R-:W-:Y:S01]  /*4e20*/  FMUL R3, R177, R156 ;  /* 0x0000009cb1037220 */ /* 0x021fe20000400000 */
[----:B------:R-:W-:Y:S01]  /*4e30*/  MOV R6, R88 ;  /* 0x0000005800067202 */ /* 0x000fe20000000f00 */
[----:B------:R-:W-:Y:S01]  /*4e40*/  IMAD.MOV.U32 R7, RZ, RZ, R89 ;  /* 0x000000ffff077224 */ /* 0x000fe200078e0059 */
[----:B------:R-:W-:Y:S01]  /*4e50*/  ISETP.GT.AND P3, PT, R0, 0x9, P0 ;  /* 0x000000090000780c */ /* 0x000fe20000764270 */
[----:B------:R-:W-:Y:S01]  /*4e60*/  FFMA R3, R28, R155, R3 ;  /* 0x0000009b1c037223 */ /* 0x000fe20000000003 */
[----:B------:R-:W-:Y:S04]  /*4e70*/  BSSY B1, `(.L_x_166) ;  /* 0x0000004000017945 */ /* 0x000fe80003800000 */
[----:B------:R0:W-:Y:S07]  /*4e80*/  @P2 STG.E desc[UR36][R6.64+0x20], R3 ;  /* 0x0000200306002986 */ /* 0x0001ee000c101924 */
[----:B------:R-:W-:Y:S05]  /*4e90*/  @!P3 BRA `(.L_x_167) ;  /* 0x000000000004b947 */ /* 0x000fea0003800000 */
[----:B------:R0:W5:Y:S02]  /*4ea0*/  LDG.E.LTC128B R177, desc[UR36][R4.64+0x24] ;  /* 0x0000242404b17981 */ /* 0x000164000c1e1920 */
.L_x_167:
[----:B------:R-:W-:Y:S05]  /*4eb0*/  BSYNC B1 ;  /* 0x0000000000017941 */ /* 0x000fea0003800000 */
.L_x_166:
[----:B---3-5:R-:W-:Y:S01]  /*4ec0*/  FMUL R8, R177, R156 ;  /* 0x0000009cb1087220 */ /* 0x028fe20000400000 */
[----:B------:R-:W-:Y:S01]  /*4ed0*/  ISETP.GT.AND P5, PT, R0, 0x8, P1 ;  /* 0x000000080000780c */ /* 0x000fe20000fa4270 */
[----:B------:R-:W-:Y:S01]  /*4ee0*/  BSSY B1, `(.L_x_168) ;  /* 0x0000006000017945 */ /* 0x000fe20003800000 */
[----:B------:R-:W-:Y:S01]  /*4ef0*/  IADD3 R14, P2, R167, R88, RZ ;  /* 0x00000058a70e7210 */ /* 0x000fe20007f5e0ff */
[----:B------:R-:W-:-:S05]  /*4f00*/  FFMA R29, R29, R155, R8 ;  /* 0x0000009b1d1d7223 */ /* 0x000fca0000000008 */
[----:B------:R3:W-:Y:S05]  /*4f10*/  @P3 STG.E desc[UR36][R6.64+0x24], R29 ;  /* 0x0000241d06003986 */ /* 0x0007ea000c101924 */
[----:B------:R-:W-:Y:S05]  /*4f20*/  @!P5 BRA `(.L_x_169) ;  /* 0x000000000004d947 */ /* 0x000fea0003800000 */
[----:B------:R0:W5:Y:S02]  /*4f30*/  LDG.E.LTC128B R177, desc[UR36][R10.64+0x20] ;  /* 0x000020240ab17981 */ /* 0x000164000c1e1920 */
.L_x_169:
[----:B------:R-:W-:Y:S05]  /*4f40*/  BSYNC B1 ;  /* 0x0000000000017941 */ /* 0x000fea0003800000 */
.L_x_168:
[----:B0----5:R-:W-:Y:S01]  /*4f50*/  FMUL R3, R177, R156 ;  /* 0x0000009cb1037220 */ /* 0x021fe20000400000 */
[----:B------:R-:W-:Y:S01]  /*4f60*/  IMAD.X R15, R169, 0x1, R89, P2 ;  /* 0x00000001a90f7824 */ /* 0x000fe200010e0659 */
[----:B------:R-:W-:Y:S01]  /*4f70*/  ISETP.GT.AND P4, PT, R0, 0x9, P1 ;  /* 0x000000090000780c */ /* 0x000fe20000f84270 */
[----:B------:R-:W-:Y:S01]  /*4f80*/  BSSY B1, `(.L_x_170) ;  /* 0x0000006000017945 */ /* 0x000fe20003800000 */
[----:B------:R-:W-:Y:S01]  /*4f90*/  FFMA R3, R30, R155, R3 ;  /* 0x0000009b1e037223 */ /* 0x000fe20000000003 */
[----:B------:R-:W-:-:S04]  /*4fa0*/  IADD3 R8, P3, P2, R167, R12, R95 ;  /* 0x0000000ca7087210 */ /* 0x000fc80007a7e05f */
[----:B------:R0:W-:Y:S06]  /*4fb0*/  @P5 STG.E desc[UR36][R14.64+0x20], R3 ;  /* 0x000020030e005986 */ /* 0x0001ec000c101924 */
[----:B------:R-:W-:Y:S05]  /*4fc0*/  @!P4 BRA `(.L_x_171) ;  /* 0x000000000004c947 */ /* 0x000fea0003800000 */
[----:B------:R0:W5:Y:S02]  /*4fd0*/  LDG.E.LTC128B R177, desc[UR36][R10.64+0x24] ;  /* 0x000024240ab17981 */ /* 0x000164000c1e1920 */
.L_x_171:
[----:B------:R-:W-:Y:S05]  /*4fe0*/  BSYNC B1 ;  /* 0x0000000000017941 */ /* 0x000fea0003800000 */
.L_x_170:
[----:B-----5:R-:W-:Y:S01]  /*4ff0*/  FMUL R12, R177, R156 ;  /* 0x0000009cb10c7220 */ /* 0x020fe20000400000 */
[----:B------:R-:W-:Y:S01]  /*5000*/  IADD3.X R9, R169, R13, R97, P3, P2 ;  /* 0x0000000da9097210 */ /* 0x000fe20001fe4461 */
[----:B------:R-:W-:Y:S01]  /*5010*/  BSSY B1, `(.L_x_172) ;  /* 0x0000006000017945 */ /* 0x000fe20003800000 */
[----:B------:R-:W-:Y:S01]  /*5020*/  ISETP.GT.AND P5, PT, R0, 0x10, P0 ;  /* 0x000000100000780c */ /* 0x000fe200007a4270 */
[----:B------:R-:W-:-:S05]  /*5030*/  FFMA R31, R31, R155, R12 ;  /* 0x0000009b1f1f7223 */ /* 0x000fca000000000c */
[----:B------:R0:W-:Y:S07]  /*5040*/  @P4 STG.E desc[UR36][R8.64+0x24], R31 ;  /* 0x0000241f08004986 */ /* 0x0001ee000c101924 */
[----:B------:R-:W-:Y:S05]  /*5050*/  @!P5 BRA `(.L_x_173) ;  /* 0x000000000004d947 */ /* 0x000fea0003800000 */
[----:B------:R0:W5:Y:S02]  /*5060*/  LDG.E.LTC128B R177, desc[UR36][R4.64+0x40] ;  /* 0x0000402404b17981 */ /* 0x000164000c1e1920 */
.L_x_173:
[----:B------:R-:W-:Y:S05]  /*5070*/  BSYNC B1 ;  /* 0x0000000000017941 */ /* 0x000fea0003800000 */
.L_x_172:
[----:B0----5:R-:W-:Y:S01]  /*5080*/  FMUL R3, R177, R156 ;  /* 0x0000009cb1037220 */ /* 0x021fe20000400000 */
[----:B------:R-:W-:Y:S01]  /*5090*/  ISETP.GT.AND P2, PT, R0, 0x11, P0 ;  /* 0x000000110000780c */ /* 0x000fe20000744270 */
[----:B------:R-:W-:Y:S02]  /*50a0*/  BSSY B1, `(.L_x_174) ;  /* 0x0000005000017945 */ /* 0x000fe40003800000 */
[----:B------:R-:W-:-:S05]  /*50b0*/  FFMA R3, R32, R155, R3 ;  /* 0x0000009b20037223 */ /* 0x000fca0000000003 */
[----:B------:R0:W-:Y:S05]  /*50c0*/  @P5 STG.E desc[UR36][R6.64+0x40], R3 ;  /* 0x0000400306005986 */ /* 0x0001ea000c101924 */
[----:B------:R-:W-:Y:S05]  /*50d0*/  @!P2 BRA `(.L_x_175) ;  /* 0x000000000004a947 */ /* 0x000fea0003800000 */
[----:B------:R0:W5:Y:S02]  /*50e0*/  LDG.E.LTC128B R177, desc[UR36][R4.64+0x44] ;  /* 0x0000442404b17981 */ /* 0x000164000c1e1920 */
.L_x_175:
[----:B------:R-:W-:Y:S05]  /*50f0*/  BSYNC B1 ;  /* 0x0000000000017941 */ /* 0x000fea0003800000 */
.L_x_174:
[----:B-----5:R-:W-:Y:S01]  /*5100*/  FMUL R12, R177, R156 ;  /* 0x0000009cb10c7220 */ /* 0x020fe20000400000 */
[----:B------:R-:W-:Y:S01]  /*5110*/  ISETP.GT.AND P3, PT, R0, 0x10, P1 ;  /* 0x000000100000780c */ /* 0x000fe20000f64270 */
[----:B------:R-:W-:Y:S02]  /*5120*/  BSSY B1, `(.L_x_176) ;  /* 0x0000005000017945 */ /* 0x000fe40003800000 */
[----:B------:R-:W-:-:S05]  /*5130*/  FFMA R33, R33, R155, R12 ;  /* 0x0000009b21217223 */ /* 0x000fca000000000c */
[----:B------:R0:W-:Y:S05]  /*5140*/  @P2 STG.E desc[UR36][R6.64+0x44], R33 ;  /* 0x0000442106002986 */ /* 0x0001ea000c101924 */
[----:B------:R-:W-:Y:S05]  /*5150*/  @!P3 BRA `(.L_x_177) ;  /* 0x000000000004b947 */ /* 0x000fea0003800000 */
[----:B------:R0:W5:Y:S02]  /*5160*/  LDG.E.LTC128B R177, desc[UR36][R10.64+0x40] ;  /* 0x000040240ab17981 */ /* 0x000164000c1e1920 */
.L_x_177:
[----:B------:R-:W-:Y:S05]  /*5170*/  BSYNC B1 ;  /* 0x0000000000017941 */ /* 0x000fea0003800000 */
.L_x_176:
[----:B0----5:R-:W-:Y:S01]  /*5180*/  FMUL R3, R177, R156 ;  /* 0x0000009cb1037220 */ /* 0x021fe20000400000 */
[----:B------:R-:W-:Y:S01]  /*5190*/  ISETP.GT.AND P2, PT, R0, 0x11, P1 ;  /* 0x000000110000780c */ /* 0x000fe20000f44270 */
[----:B------:R-:W-:Y:S02]  /*51a0*/  BSSY B1, `(.L_x_178) ;  /* 0x0000005000017945 */ /* 0x000fe40003800000 */
[----:B------:R-:W-:-:S05]  /*51b0*/  FFMA R3, R34, R155, R3 ;  /* 0x0000009b22037223 */ /* 0x000fca0000000003 */
[----:B------:R0:W-:Y:S05]  /*51c0*/  @P3 STG.E desc[UR36][R8.64+0x40], R3 ;  /* 0x0000400308003986 */ /* 0x0001ea000c101924 */
[----:B------:R-:W-:Y:S05]  /*51d0*/  @!P2 BRA `(.L_x_179) ;  /* 0x000000000004a947 */ /* 0x000fea0003800000 */
[----:B------:R0:W5:Y:S02]  /*51e0*/  LDG.E.LTC128B R177, desc[UR36][R10.64+0x44] ;  /* 0x000044240ab17981 */ /* 0x000164000c1e1920 */
.L_x_179:
[----:B------:R-:W-:Y:S05]  /*51f0*/  BSYNC B1 ;  /* 0x0000000000017941 */ /* 0x000fea0003800000 */
.L_x_178:
[----:B-----5:R-:W-:Y:S01]  /*5200*/  FMUL R12, R177, R156 ;  /* 0x0000009cb10c7220 */ /* 0x020fe20000400000 */
[----:B------:R-:W-:Y:S01]  /*5210*/  ISETP.GT.AND P3, PT, R0, 0x18, P0 ;  /* 0x000000180000780c */ /* 0x000fe20000764270 */
[----:B------:R-:W-:Y:S02]  /*5220*/  BSSY B1, `(.L_x_180) ;  /* 0x0000005000017945 */ /* 0x000fe40003800000 */
[----:B------:R-:W-:-:S05]  /*5230*/  FFMA R35, R35, R155, R12 ;  /* 0x0000009b23237223 */ /* 0x000fca000000000c */
[----:B------:R0:W-:Y:S05]  /*5240*/  @P2 STG.E desc[UR36][R8.64+0x44], R35 ;  /* 0x0000442308002986 */ /* 0x0001ea000c101924 */
[----:B------:R-:W-:Y:S05]  /*5250*/  @!P3 BRA `(.L_x_181) ;  /* 0x000000000004b947 */ /* 0x000fea0003800000 */
[----:B------:R0:W5:Y:S02]  /*5260*/  LDG.E.LTC128B R177, desc[UR36][R4.64+0x60] ;  /* 0x0000602404b17981 */ /* 0x000164000c1e1920 */
.L_x_181:
[----:B------:R-:W-:Y:S05]  /*5270*/  BSYNC B1 ;  /* 0x0000000000017941 */ /* 0x000fea0003800000 */
.L_x_180:
[----:B0----5:R-:W-:Y:S01]  /*5280*/  FMUL R3, R177, R156 ;  /* 0x0000009cb1037220 */ /* 0x021fe20000400000 */
[----:B------:R-:W-:Y:S01]  /*5290*/  ISETP.GT.AND P2, PT, R0, 0x19, P0 ;  /* 0x000000190000780c */ /* 0x000fe20000744270 */
[----:B------:R-:W-:Y:S02]  /*52a0*/  BSSY B1, `(.L_x_182) ;  /* 0x0000005000017945 */ /* 0x000fe40003800000 */
[----:B------:R-:W-:-:S05]  /*52b0*/  FFMA R3, R36, R155, R3 ;  /* 0x0000009b24037223 */ /* 0x000fca0000000003 */
[----:B------:R0:W-:Y:S05]  /*52c0*/  @P3 STG.E desc[UR36][R6.64+0x60], R3 ;  /* 0x0000600306003986 */ /* 0x0001ea000c101924 */
[----:B------:R-:W-:Y:S05]  /*52d0*/  @!P2 BRA `(.L_x_183) ;  /* 0x000000000004a947 */ /* 0x000fea0003800000 */
[----:B------:R0:W5:Y:S02]  /*52e0*/  LDG.E.LTC128B R177, desc[UR36][R4.64+0x64] ;  /* 0x0000642404b17981 */ /* 0x000164000c1e1920 */
.L_x_183:
[----:B------:R-:W-:Y:S05]  /*52f0*/  BSYNC B1 ;  /* 0x0000000000017941 */ /* 0x000fea0003800000 */
.L_x_182:
[----:B-----5:R-:W-:Y:S01]  /*5300*/  FMUL R12, R177, R156 ;  /* 0x0000009cb10c7220 */ /* 0x020fe20000400000 */
[----:B------:R-:W-:Y:S01]  /*5310*/  ISETP.GT.AND P3, PT, R0, 0x18, P1 ;  /* 0x000000180000780c */ /* 0x000fe20000f64270 */
[----:B------:R-:W-:Y:S02]  /*5320*/  BSSY B1, `(.L_x_184) ;  /* 0x0000005000017945 */ /* 0x000fe40003800000 */
[----:B------:R-:W-:-:S05]  /*5330*/  FFMA R37, R37, R155, R12 ;  /* 0x0000009b25257223 */ /* 0x000fca000000000c */
[----:B------:R0:W-:Y:S05]  /*5340*/  @P2 STG.E desc[UR36][R6.64+0x64], R37 ;  /* 0x0000642506002986 */ /* 0x0001ea000c101924 */
[----:B------:R-:W-:Y:S05]  /*5350*/  @!P3 BRA `(.L_x_185) ;  /* 0x000000000004b947 */ /* 0x000fea0003800000 */
[----:B------:R0:W5:Y:S02]  /*5360*/  LDG.E.LTC128B R177, desc[UR36][R10.64+0x60] ;  /* 0x000060240ab17981 */ /* 0x000164000c1e1920 */
.L_x_185:
[----:B------:R-:W-:Y:S05]  /*5370*/  BSYNC B1 ;  /* 0x0000000000017941 */ /* 0x000fea0003800000 */
.L_x_184:
[----:B0----5:R-:W-:Y:S01]  /*5380*/  FMUL R3, R177, R156 ;  /* 0x0000009cb1037220 */ /* 0x021fe20000400000 */
[----:B------:R-:W-:Y:S01]  /*5390*/  ISETP.GT.AND P2, PT, R0, 0x19, P1 ;  /* 0x000000190000780c */ /* 0x000fe20000f44270 */
[----:B------:R-:W-:Y:S02]  /*53a0*/  BSSY B1, `(.L_x_186) ;  /* 0x0000005000017945 */ /* 0x000fe40003800000 */
[----:B------:R-:W-:-:S05]  /*53b0*/  FFMA R3, R38, R155, R3 ;  /* 0x0000009b26037223 */ /* 0x000fca0000000003 */
[----:B------:R0:W-:Y:S05]  /*53c0*/  @P3 STG.E desc[UR36][R8.64+0x60], R3 ;  /* 0x0000600308003986 */ /* 0x0001ea000c101924 */
[----:B------:R-:W-:Y:S05]  /*53d0*/  @!P2 BRA `(.L_x_187) ;  /* 0x000000000004a947 */ /* 0x000fea0003800000 */
[----:B------:R0:W5:Y:S02]  /*53e0*/  LDG.E.LTC128B R177, desc[UR36][R10.64+0x64] ;  /* 0x000064240ab17981 */ /* 0x000164000c1e1920 */
.L_x_187:
[----:B------:R-:W-:Y:S05]  /*53f0*/  BSYNC B1 ;  /* 0x0000000000017941 */ /* 0x000fea0003800000 */
.L_x_186:
[----:B-----5:R-:W-:Y:S01]  /*5400*/  FMUL R12, R177, R156 ;  /* 0x0000009cb10c7220 */ /* 0x020fe20000400000 */
[----:B------:R-:W-:Y:S01]  /*5410*/  ISETP.GT.AND P3, PT, R0, 0x20, P0 ;  /* 0x000000200000780c */ /* 0x000fe20000764270 */
[----:B------:R-:W-:Y:S02]  /*5420*/  BSSY B1, `(.L_x_188) ;  /* 0x0000005000017945 */ /* 0x000fe40003800000 */
[----:B------:R-:W-:-:S05]  /*5430*/  FFMA R39, R39, R155, R12 ;  /* 0x0000009b27277223 */ /* 0x000fca000000000c */
[----:B------:R0:W-:Y:S05]  /*5440*/  @P2 STG.E desc[UR36][R8.64+0x64], R39 ;  /* 0x0000642708002986 */ /* 0x0001ea000c101924 */
[----:B------:R-:W-:Y:S05]  /*5450*/  @!P3 BRA `(.L_x_189) ;  /* 0x000000000004b947 */ /* 0x000fea0003800000 */
[----:B------:R0:W5:Y:S02]  /*5460*/  LDG.E.LTC128B R177, desc[UR36][R4.64+0x80] ;  /* 0x0000802404b17981 */ /* 0x000164000c1e1920 */
.L_x_189:
[----:B------:R-:W-:Y:S05]  /*5470*/  BSYNC B1 ;  /* 0x0000000000017941 */ /* 0x000fea0003800000 */
.L_x_188:
[----:B0----5:R-:W-:Y:S01]  /*5480*/  FMUL R3, R177, R156 ;  /* 0x0000009cb1037220 */ /* 0x021fe20000400000 */
[----:B------:R-:W-:Y:S01]  /*5490*/  ISETP.GT.AND P2, PT, R0, 0x21, P0 ;  /* 0x000000210000780c */ /* 0x000fe20000744270 */
[----:B------:R-:W-:Y:S02]  /*54a0*/  BSSY B1, `(.L_x_190) ;  /* 0x0000005000017945 */ /* 0x000fe40003800000 */
[----:B------:R-:W-:-:S05]  /*54b0*/  FFMA R3, R40, R155, R3 ;  /* 0x0000009b28037223 */ /* 0x000fca0000000003 */
[----:B------:R0:W-:Y:S05]  /*54c0*/  @P3 STG.E desc[UR36][R6.64+0x80], R3 ;  /* 0x0000800306003986 */ /* 0x0001ea000c101924 */
[----:B------:R-:W-:Y:S05]  /*54d0*/  @!P2 BRA `(.L_x_191) ;  /* 0x000000000004a947 */ /* 0x000fea0003800000 */
[----:B------:R0:W5:Y:S02]  /*54e0*/  LDG.E.LTC128B R177, desc[UR36][R4.64+0x84] ;  /* 0x0000842404b17981 */ /* 0x000164000c1e1920 */
.L_x_191:
[----:B------:R-:W-:Y:S05]  /*54f0*/  BSYNC B1 ;  /* 0x0000000000017941 */ /* 0x000fea0003800000 */
.L_x_190:
[----:B-----5:R-:W-:Y:S01]  /*5500*/  FMUL R12, R177, R156 ;  /* 0x0000009cb10c7220 */ /* 0x020fe20000400000 */
[----:B------:R-:W-:Y:S01]  /*5510*/  ISETP.GT.AND P3, PT, R0, 0x20, P1 ;  /* 0x000000200000780c */ /* 0x000fe20000f64270 */
[----:B------:R-:W-:Y:S02]  /*5520*/  BSSY B1, `(.L_x_192) ;  /* 0x0000005000017945 */ /* 0x000fe40003800000 */
[----:B------:R-:W-:-:S05]  /*5530*/  FFMA R41, R41, R155, R12 ;  /* 0x0000009b29297223 */ /* 0x000fca000000000c */
[----:B------:R0:W-:Y:S05]  /*5540*/  @P2 STG.E desc[UR36][R6.64+0x84], R41 ;  /* 0x0000842906002986 */ /* 0x0001ea000c101924 */
[----:B------:R-:W-:Y:S05]  /*5550*/  @!P3 BRA `(.L_x_193) ;  /* 0x000000000004b947 */ /* 0x000fea0003800000 */
[----:B------:R0:W5:Y:S02]  /*5560*/  LDG.E.LTC128B R177, desc[UR36][R10.64+0x80] ;  /* 0x000080240ab17981 */ /* 0x000164000c1e1920 */
.L_x_193:
[----:B------:R-:W-:Y:S05]  /*5570*/  BSYNC B1 ;  /* 0x0000000000017941 */ /* 0x000fea0003800000 */
.L_x_192:
[----:B0----5:R-:W-:Y:S01]  /*5580*/  FMUL R3, R177, R156 ;  /* 0x0000009cb1037220 */ /* 0x021fe20000400000 */
[----:B------:R-:W-:Y:S01]  /*5590*/  ISETP.GT.AND P2, PT, R0, 0x21, P1 ;  /* 0x000000210000780c */ /* 0x000fe20000f44270 */
[----:B------:R-:W-:Y:S02]  /*55a0*/  BSSY B1, `(.L_x_194) ;  /* 0x0000005000017945 */ /* 0x000fe40003800000 */
[----:B------:R-:W-:-:S05]  /*55b0*/  FFMA R3, R42, R155, R3 ;  /* 0x0000009b2a037223 */ /* 0x000fca0000000003 */
[----:B------:R0:W-:Y:S05]  /*55c0*/  @P3 STG.E desc[UR36][R8.64+0x80], R3 ;  /* 0x0000800308003986 */ /* 0x0001ea000c101924 */
[----:B------:R-:W-:Y:S05]  /*55d0*/  @!P2 BRA `(.L_x_195) ;  /* 0x000000000004a947 */ /* 0x000fea0003800000 */
[----:B------:R0:W5:Y:S02]  /*55e0*/  LDG.E.LTC128B R177, desc[UR36][R10.64+0x84] ;  /* 0x000084240ab17981 */ /* 0x000164000c1e1920 */
.L_x_195:
[----:B------:R-:W-:Y:S05]  /*55f0*/  BSYNC B1 ;  /* 0x0000000000017941 */ /* 0x000fea0003800000 */
.L_x_194:
[----:B-----5:R-:W-:Y:S01]  /*5600*/  FMUL R12, R177, R156 ;  /* 0x0000009cb10c7220 */ /* 0x020fe20000400000 */
[----:B------:R-:W-:Y:S01]  /*5610*/  ISETP.GT.AND P3, PT, R0, 0x28, P0 ;  /* 0x000000280000780c */ /* 0x000fe20000764270 */
[----:B------:R-:W-:Y:S02]  /*5620*/  BSSY B1, `(.L_x_196) ;  /* 0x0000005000017945 */ /* 0x000fe40003800000 */
[----:B------:R-:W-:-:S05]  /*5630*/  FFMA R43, R43, R155, R12 ;  /* 0x0000009b2b2b7223 */ /* 0x000fca000000000c */
[----:B------:R0:W-:Y:S05]  /*5640*/  @P2 STG.E desc[UR36][R8.64+0x84], R43 ;  /* 0x0000842b08002986 */ /* 0x0001ea000c101924 */
[----:B------:R-:W-:Y:S05]  /*5650*/  @!P3 BRA `(.L_x_197) ;  /* 0x000000000004b947 */ /* 0x000fea0003800000 */
[----:B------:R0:W5:Y:S02]  /*5660*/  LDG.E.LTC128B R177, desc[UR36][R4.64+0xa0] ;  /* 0x0000a02404b17981 */ /* 0x000164000c1e1920 */
.L_x_197:
[----:B------:R-:W-:Y:S05]  /*5670*/  BSYNC B1 ;  /* 0x0000000000017941 */ /* 0x000fea0003800000 */
.L_x_196:
[----:B0----5:R-:W-:Y:S01]  /*5680*/  FMUL R3, R177, R156 ;  /* 0x0000009cb1037220 */ /* 0x021fe20000400000 */
[----:B------:R-:W-:Y:S01]  /*5690*/  ISETP.GT.AND P2, PT, R0, 0x29, P0 ;  /* 0x000000290000780c */ /* 0x000fe20000744270 */
[----:B------:R-:W-:Y:S02]  /*56a0*/  BSSY B1, `(.L_x_198) ;  /* 0x0000005000017945 */ /* 0x000fe40003800000 */
[----:B------:R-:W-:-:S05]  /*56b0*/  FFMA R3, R44, R155, R3 ;  /* 0x0000009b2c037223 */ /* 0x000fca0000000003 */
[----:B------:R0:W-:Y:S05]  /*56c0*/  @P3 STG.E desc[UR36][R6.64+0xa0], R3 ;  /* 0x0000a00306003986 */ /* 0x0001ea000c101924 */
[----:B------:R-:W-:Y:S05]  /*56d0*/  @!P2 BRA `(.L_x_199) ;  /* 0x000000000004a947 */ /* 0x000fea0003800000 */
[----:B------:R0:W5:Y:S02]  /*56e0*/  LDG.E.LTC128B R177, desc[UR36][R4.64+0xa4] ;  /* 0x0000a42404b17981 */ /* 0x000164000c1e1920 */
.L_x_199:
[----:B------:R-:W-:Y:S05]  /*56f0*/  BSYNC B1 ;  /* 0x0000000000017941 */ /* 0x000fea0003800000 */
.L_x_198:
[----:B-----5:R-:W-:Y:S01]  /*5700*/  FMUL R12, R177, R156 ;  /* 0x0000009cb10c7220 */ /* 0x020fe20000400000 */
[----:B------:R-:W-:Y:S01]  /*5710*/  ISETP.GT.AND P3, PT, R0, 0x28, P1 ;  /* 0x000000280000780c */ /* 0x000fe20000f64270 */
[----:B------:R-:W-:Y:S02]  /*5720*/  BSSY B1, `(.L_x_200) ;  /* 0x0000005000017945 */ /* 0x000fe40003800000 */
[----:B------:R-:W-:-:S05]  /*5730*/  FFMA R45, R45, R155, R12 ;  /* 0x0000009b2d2d7223 */ /* 0x000fca000000000c */
[----:B------:R0:W-:Y:S05]  /*5740*/  @P2 STG.E desc[UR36][R6.64+0xa4], R45 ;  /* 0x0000a42d06002986 */ /* 0x0001ea000c101924 */
[----:B------:R-:W-:Y:S05]  /*5750*/  @!P3 BRA `(.L_x_201) ;  /* 0x000000000004b947 */ /* 0x000fea0003800000 */
[----:B------:R0:W5:Y:S02]  /*5760*/  LDG.E.LTC128B R177, desc[UR36][R10.64+0xa0] ;  /* 0x0000a0240ab17981 */ /* 0x000164000c1e1920 */
.L_x_201:
[----:B------:R-:W-:Y:S05]  /*5770*/  BSYNC B1 ;  /* 0x0000000000017941 */ /* 0x000fea0003800000 */
.L_x_200:
[----:B0----5:R-:W-:Y:S01]  /*5780*/  FMUL R3, R177, R156 ;  /* 0x0000009cb1037220 */ /* 0x021fe20000400000 */
[----:B------:R-:W-:Y:S01]  /*5790*/  ISETP.GT.AND P2, PT, R0, 0x29, P1 ;  /* 0x000000290000780c */ /* 0x000fe20000f44270 */
[----:B------:R-:W-:Y:S02]  /*57a0*/  BSSY B1, `(.L_x_202) ;  /* 0x0000005000017945 */ /* 0x000fe40003800000 */
[----:B------:R-:W-:-:S05]  /*57b0*/  FFMA R3, R46, R155, R3 ;  /* 0x0000009b2e037223 */ /* 0x000fca0000000003 */
[----:B------:R0:W-:Y:S05]  /*57c0*/  @P3 STG.E desc[UR36][R8.64+0xa0], R3 ;  /* 0x0000a00308003986 */ /* 0x0001ea000c101924 */
[----:B------:R-:W-:Y:S05]  /*57d0*/  @!P2 BRA `(.L_x_203) ;  /* 0x000000000004a947 */ /* 0x000fea0003800000 */
[----:B------:R0:W5:Y:S02]  /*57e0*/  LDG.E.LTC128B R177, desc[UR36][R10.64+0xa4] ;  /* 0x0000a4240ab17981 */ /* 0x000164000c1e1920 */
.L_x_203:
[----:B------:R-:W-:Y:S05]  /*57f0*/  BSYNC B1 ;  /* 0x0000000000017941 */ /* 0x000fea0003800000 */
.L_x_202:
[----:B-----5:R-:W-:Y:S01]  /*5800*/  FMUL R12, R177, R156 ;  /* 0x0000009cb10c7220 */ /* 0x020fe20000400000 */
[----:B------:R-:W-:Y:S01]  /*5810*/  ISETP.GT.AND P3, PT, R0, 0x30, P0 ;  /* 0x000000300000780c */ /* 0x000fe20000764270 */
[----:B------:R-:W-:Y:S02]  /*5820*/  BSSY B1, `(.L_x_204) ;  /* 0x0000005000017945 */ /* 0x000fe40003800000 */
[----:B------:R-:W-:-:S05]  /*5830*/  FFMA R47, R47, R155, R12 ;  /* 0x0000009b2f2f7223 */ /* 0x000fca000000000c */
[----:B------:R0:W-:Y:S05]  /*5840*/  @P2 STG.E desc[UR36][R8.64+0xa4], R47 ;  /* 0x0000a42f08002986 */ /* 0x0001ea000c101924 */
[----:B------:R-:W-:Y:S05]  /*5850*/  @!P3 BRA `(.L_x_205) ;  /* 0x000000000004b947 */ /* 0x000fea0003800000 */
[----:B------:R0:W5:Y:S02]  /*5860*/  LDG.E.LTC128B R177, desc[UR36][R4.64+0xc0] ;  /* 0x0000c02404b17981 */ /* 0x000164000c1e1920 */
.L_x_205:
[----:B------:R-:W-:Y:S05]  /*5870*/  BSYNC B1 ;  /* 0x0000000000017941 */ /* 0x000fea0003800000 */
.L_x_204:
[----:B0----5:R-:W-:Y:S01]  /*5880*/  FMUL R3, R177, R156 ;  /* 0x0000009cb1037220 */ /* 0x021fe20000400000 */
[----:B------:R-:W-:Y:S01]  /*5890*/  ISETP.GT.AND P2, PT, R0, 0x31, P0 ;  /* 0x000000310000780c */ /* 0x000fe20000744270 */
[----:B------:R-:W-:Y:S02]  /*58a0*/  BSSY B1, `(.L_x_206) ;  /* 0x0000005000017945 */ /* 0x000fe40003800000 */
[----:B------:R-:W-:-:S05]  /*58b0*/  FFMA R3, R48, R155, R3 ;  /* 0x0000009b30037223 */ /* 0x000fca0000000003 */
[----:B------:R0:W-:Y:S05]  /*58c0*/  @P3 STG.E desc[UR36][R6.64+0xc0], R3 ;  /* 0x0000c00306003986 */ /* 0x0001ea000c101924 */
[----:B------:R-:W-:Y:S05]  /*58d0*/  @!P2 BRA `(.L_x_207) ;  /* 0x000000000004a947 */ /* 0x000fea0003800000 */
[----:B------:R0:W5:Y:S02]  /*58e0*/  LDG.E.LTC128B R177, desc[UR36][R4.64+0xc4] ;  /* 0x0000c42404b17981 */ /* 0x000164000c1e1920 */
.L_x_207:
[----:B------:R-:W-:Y:S05]  /*58f0*/  BSYNC B1 ;  /* 0x0000000000017941 */ /* 0x000fea0003800000 */
.L_x_206:
[----:B-----5:R-:W-:Y:S01]  /*5900*/  FMUL R12, R177, R156 ;  /* 0x0000009cb10c7220 */ /* 0x020fe20000400000 */
[----:B------:R-:W-:Y:S01]  /*5910*/  ISETP.GT.AND P3, PT, R0, 0x30, P1 ;  /* 0x000000300000780c */ /* 0x000fe20000f64270 */
[----:B------:R-:W-:Y:S02]  /*5920*/  BSSY B1, `(.L_x_208) ;  /* 0x0000005000017945 */ /* 0x000fe40003800000 */
[----:B------:R-:W-:-:S05]  /*5930*/  FFMA R49, R49, R155, R12 ;  /* 0x0000009b31317223 */ /* 0x000fca000000000c */
[----:B------:R0:W-:Y:S05]  /*5940*/  @P2 STG.E desc[UR36][R6.64+0xc4], R49 ;  /* 0x0000c43106002986 */ /* 0x0001ea000c101924 */
[----:B------:R-:W-:Y:S05]  /*5950*/  @!P3 BRA `(.L_x_209) ;  /* 0x000000000004b947 */ /* 0x000fea0003800000 */
[----:B------:R0:W5:Y:S02]  /*5960*/  LDG.E.LTC128B R177, desc[UR36][R10.64+0xc0] ;  /* 0x0000c0240ab17981 */ /* 0x000164000c1e1920 */
.L_x_209:
[----:B------:R-:W-:Y:S05]  /*5970*/  BSYNC B1 ;  /* 0x0000000000017941 */ /* 0x000fea0003800000 */
.L_x_208:
[----:B0----5:R-:W-:Y:S01]  /*5980*/  FMUL R3, R177, R156 ;  /* 0x0000009cb1037220 */ /* 0x021fe20000400000 */
[----:B------:R-:W-:Y:S01]  /*5990*/  ISETP.GT.AND P2, PT, R0, 0x31, P1 ;  /* 0x000000310000780c */ /* 0x000fe20000f44270 */
[----:B------:R-:W-:Y:S02]  /*59a0*/  BSSY B1, `(.L_x_210) ;  /* 0x0000005000017945 */ /* 0x000fe40003800000 */
[----:B------:R-:W-:-:S05]  /*59b0*/  FFMA R3, R50, R155, R3 ;  /* 0x0000009b32037223 */ /* 0x000fca0000000003 */
[----:B------:R0:W-:Y:S05]  /*59c0*/  @P3 STG.E desc[UR36][R8.64+0xc0], R3 ;  /* 0x0000c00308003986 */ /* 0x0001ea000c101924 */
[----:B------:R-:W-:Y:S05]  /*59d0*/  @!P2 BRA `(.L_x_211) ;  /* 0x000000000004a947 */ /* 0x000fea0003800000 */
[----:B------:R0:W5:Y:S02]  /*59e0*/  LDG.E.LTC128B R177, desc[UR36][R10.64+0xc4] ;  /* 0x0000c4240ab17981 */ /* 0x000164000c1e1920 */
.L_x_211:
[----:B------:R-:W-:Y:S05]  /*59f0*/  BSYNC B1 ;  /* 0x0000000000017941 */ /* 0x000fea0003800000 */
.L_x_210:
[----:B-----5:R-:W-:Y:S01]  /*5a00*/  FMUL R12, R177, R156 ;  /* 0x0000009cb10c7220 */ /* 0x020fe20000400000 */
[----:B------:R-:W-:Y:S01]  /*5a10*/  ISETP.GT.AND P3, PT, R0, 0x38, P0 ;  /* 0x000000380000780c */ /* 0x000fe20000764270 */
[----:B------:R-:W-:Y:S02]  /*5a20*/  BSSY B1, `(.L_x_212) ;  /* 0x0000005000017945 */ /* 0x000fe40003800000 */
[----:B------:R-:W-:-:S05]  /*5a30*/  FFMA R51, R51, R155, R12 ;  /* 0x0000009b33337223 */ /* 0x000fca000000000c */
[----:B------:R0:W-:Y:S05]  /*5a40*/  @P2 STG.E desc[UR36][R8.64+0xc4], R51 ;  /* 0x0000c43308002986 */ /* 0x0001ea000c101924 */
[----:B------:R-:W-:Y:S05]  /*5a50*/  @!P3 BRA `(.L_x_213) ;  /* 0x000000000004b947 */ /* 0x000fea0003800000 */
[----:B------:R0:W5:Y:S02]  /*5a60*/  LDG.E.LTC128B R177, desc[UR36][R4.64+0xe0] ;  /* 0x0000e02404b17981 */ /* 0x000164000c1e1920 */
.L_x_213:
[----:B------:R-:W-:Y:S05]  /*5a70*/  BSYNC B1 ;  /* 0x0000000000017941 */ /* 0x000fea0003800000 */
.L_x_212:
[----:B0----5:R-:W-:Y:S01]  /*5a80*/  FMUL R3, R177, R156 ;  /* 0x0000009cb1037220 */ /* 0x021fe20000400000 */
[----:B------:R-:W-:Y:S01]  /*5a90*/  ISETP.GT.AND P2, PT, R0, 0x39, P0 ;  /* 0x000000390000780c */ /* 0x000fe20000744270 */
[----:B------:R-:W-:Y:S02]  /*5aa0*/  BSSY B1, `(.L_x_214) ;  /* 0x0000005000017945 */ /* 0x000fe40003800000 */
[----:B------:R-:W-:-:S05]  /*5ab0*/  FFMA R3, R52, R155, R3 ;  /* 0x0000009b34037223 */ /* 0x000fca0000000003 */
[----:B------:R0:W-:Y:S05]  /*5ac0*/  @P3 STG.E desc[UR36][R6.64+0xe0], R3 ;  /* 0x0000e00306003986 */ /* 0x0001ea000c101924 */
[----:B------:R-:W-:Y:S05]  /*5ad0*/  @!P2 BRA `(.L_x_215) ;  /* 0x000000000004a947 */ /* 0x000fea0003800000 */
[----:B------:R0:W5:Y:S02]  /*5ae0*/  LDG.E.LTC128B R177, desc[UR36][R4.64+0xe4] ;  /* 0x0000e42404b17981 */ /* 0x000164000c1e1920 */
.L_x_215:
[----:B------:R-:W-:Y:S05]  /*5af0*/  BSYNC B1 ;  /* 0x0000000000017941 */ /* 0x000fea0003800000 */
.L_x_214:
[----:B-----5:R-:W-:Y:S01]  /*5b00*/  FMUL R12, R177, R156 ;  /* 0x0000009cb10c7220 */ /* 0x020fe20000400000 */
[----:B------:R-:W-:Y:S01]  /*5b10*/  ISETP.GT.AND P3, PT, R0, 0x38, P1 ;  /* 0x000000380000780c */ /* 0x000fe20000f64270 */
[----:B------:R-:W-:Y:S02]  /*5b20*/  BSSY B1, `(.L_x_216) ;  /* 0x0000005000017945 */ /* 0x000fe40003800000 */
[----:B------:R-:W-:-:S05]  /*5b30*/  FFMA R53, R53, R155, R12 ;  /* 0x0000009b35357223 */ /* 0x000fca000000000c */
[----:B------:R0:W-:Y:S05]  /*5b40*/  @P2 STG.E desc[UR36][R6.64+0xe4], R53 ;  /* 0x0000e43506002986 */ /* 0x0001ea000c101924 */
[----:B------:R-:W-:Y:S05]  /*5b50*/  @!P3 BRA `(.L_x_217) ;  /* 0x000000000004b947 */ /* 0x000fea0003800000 */
[----:B------:R0:W5:Y:S02]  /*5b60*/  LDG.E.LTC128B R177, desc[UR36][R10.64+0xe0] ;  /* 0x0000e0240ab17981 */ /* 0x000164000c1e1920 */
.L_x_217:
[----:B------:R-:W-:Y:S05]  /*5b70*/  BSYNC B1 ;  /* 0x0000000000017941 */ /* 0x000fea0003800000 */
.L_x_216:
[----:B0----5:R-:W-:Y:S01]  /*5b80*/  FMUL R3, R177, R156 ;  /* 0x0000009cb1037220 */ /* 0x021fe20000400000 */
[----:B------:R-:W-:Y:S01]  /*5b90*/  ISETP.GT.AND P2, PT, R0, 0x39, P1 ;  /* 0x000000390000780c */ /* 0x000fe20000f44270 */
[----:B------:R-:W-:Y:S02]  /*5ba0*/  BSSY B1, `(.L_x_218) ;  /* 0x0000005000017945 */ /* 0x000fe40003800000 */
[----:B------:R-:W-:-:S05]  /*5bb0*/  FFMA R3, R54, R155, R3 ;  /* 0x0000009b36037223 */ /* 0x000fca0000000003 */
[----:B------:R0:W-:Y:S05]  /*5bc0*/  @P3 STG.E desc[UR36][R8.64+0xe0], R3 ;  /* 0x0000e00308003986 */ /* 0x0001ea000c101924 */
[----:B------:R-:W-:Y:S05]  /*5bd0*/  @!P2 BRA `(.L_x_219) ;  /* 0x000000000004a947 */ /* 0x000fea0003800000 */
[----:B------:R0:W5:Y:S02]  /*5be0*/  LDG.E.LTC128B R177, desc[UR36][R10.64+0xe4] ;  /* 0x0000e4240ab17981 */ /* 0x000164000c1e1920 */
.L_x_219:
[----:B------:R-:W-:Y:S05]  /*5bf0*/  BSYNC B1 ;  /* 0x0000000000017941 */ /* 0x000fea0003800000 */
.L_x_218:
[----:B-----5:R-:W-:Y:S01]  /*5c00*/  FMUL R12, R177, R156 ;  /* 0x0000009cb10c7220 */ /* 0x020fe20000400000 */
[----:B------:R-:W-:Y:S01]  /*5c10*/  ISETP.GT.AND P3, PT, R0, 0x40, P0 ;  /* 0x000000400000780c */ /* 0x000fe20000764270 */
[----:B------:R-:W-:Y:S02]  /*5c20*/  BSSY B1, `(.L_x_220) ;  /* 0x0000005000017945 */ /* 0x000fe40003800000 */
[----:B------:R-:W-:-:S05]  /*5c30*/  FFMA R55, R55, R155, R12 ;  /* 0x0000009b37377223 */ /* 0x000fca000000000c */
[----:B------:R0:W-:Y:S05]  /*5c40*/  @P2 STG.E desc[UR36][R8.64+0xe4], R55 ;  /* 0x0000e43708002986 */ /* 0x0001ea000c101924 */
[----:B------:R-:W-:Y:S05]  /*5c50*/  @!P3 BRA `(.L_x_221) ;  /* 0x000000000004b947 */ /* 0x000fea0003800000 */
[----:B------:R0:W5:Y:S02]  /*5c60*/  LDG.E.LTC128B R177, desc[UR36][R4.64+0x100] ;  /* 0x0001002404b17981 */ /* 0x000164000c1e1920 */
.L_x_221:
[----:B------:R-:W-:Y:S05]  /*5c70*/  BSYNC B1 ;  /* 0x0000000000017941 */ /* 0x000fea0003800000 */
.L_x_220:
[----:B0----5:R-:W-:Y:S01]  /*5c80*/  FMUL R3, R177, R156 ;  /* 0x0000009cb1037220 */ /* 0x021fe20000400000 */
[----:B------:R-:W-:Y:S01]  /*5c90*/  ISETP.GT.AND P2, PT, R0, 0x41, P0 ;  /* 0x000000410000780c */ /* 0x000fe20000744270 */
[----:B------:R-:W-:Y:S02]  /*5ca0*/  BSSY B1, `(.L_x_222) ;  /* 0x0000005000017945 */ /* 0x000fe40003800000 */
[----:B------:R-:W-:-:S05]  /*5cb0*/  FFMA R3, R56, R155, R3 ;  /* 0x0000009b38037223 */ /* 0x000fca0000000003 */
[----:B------:R0:W-:Y:S05]  /*5cc0*/  @P3 STG.E desc[UR36][R6.64+0x100], R3 ;  /* 0x0001000306003986 */ /* 0x0001ea000c101924 */
[----:B------:R-:W-:Y:S05]  /*5cd0*/  @!P2 BRA `(.L_x_223) ;  /* 0x000000000004a947 */ /* 0x000fea0003800000 */
[----:B------:R0:W5:Y:S02]  /*5ce0*/  LDG.E.LTC128B R177, desc[UR36][R4.64+0x104] ;  /* 0x0001042404b17981 */ /* 0x000164000c1e1920 */
.L_x_223:
[----:B------:R-:W-:Y:S05]  /*5cf0*/  BSYNC B1 ;  /* 0x0000000000017941 */ /* 0x000fea0003800000 */
.L_x_222:
[----:B-----5:R-:W-:Y:S01]  /*5d00*/  FMUL R12, R177, R156 ;  /* 0x0000009cb10c7220 */ /* 0x020fe20000400000 */
[----:B------:R-:W-:Y:S01]  /*5d10*/  ISETP.GT.AND P3, PT, R0, 0x40, P1 ;  /* 0x000000400000780c */ /* 0x000fe20000f64270 */
[----:B------:R-:W-:Y:S02]  /*5d20*/  BSSY B1, `(.L_x_224) ;  /* 0x0000005000017945 */ /* 0x000fe40003800000 */
[----:B------:R-:W-:-:S05]  /*5d30*/  FFMA R57, R57, R155, R12 ;  /* 0x0000009b39397223 */ /* 0x000fca000000000c */
[----:B------:R0:W-:Y:S05]  /*5d40*/  @P2 STG.E desc[UR36][R6.64+0x104], R57 ;  /* 0x0001043906002986 */ /* 0x0001ea000c101924 */
[----:B------:R-:W-:Y:S05]  /*5d50*/  @!P3 BRA `(.L_x_225) ;  /* 0x000000000004b947 */ /* 0x000fea0003800000 */
[----:B------:R0:W5:Y:S02]  /*5d60*/  LDG.E.LTC128B R177, desc[UR36][R10.64+0x100] ;  /* 0x000100240ab17981 */ /* 0x000164000c1e1920 */
.L_x_225:
[----:B------:R-:W-:Y:S05]  /*5d70*/  BSYNC B1 ;  /* 0x0000000000017941 */ /* 0x000fea0003800000 */
.L_x_224:
[----:B0----5:R-:W-:Y:S01]  /*5d80*/  FMUL R3, R177, R156 ;  /* 0x0000009cb1037220 */ /* 0x021fe20000400000 */
[----:B------:R-:W-:Y:S01]  /*5d90*/  ISETP.GT.AND P2, PT, R0, 0x41, P1 ;  /* 0x000000410000780c */ /* 0x000fe20000f44270 */
[----:B------:R-:W-:Y:S02]  /*5da0*/  BSSY B1, `(.L_x_226) ;  /* 0x0000005000017945 */ /* 0x000fe40003800000 */
[----:B------:R-:W-:-:S05]  /*5db0*/  FFMA R3, R58, R155, R3 ;  /* 0x0000009b3a037223 */ /* 0x000fca0000000003 */
[----:B------:R0:W-:Y:S05]  /*5dc0*/  @P3 STG.E desc[UR36][R8.64+0x100], R3 ;  /* 0x0001000308003986 */ /* 0x0001ea000c101924 */
[----:B------:R-:W-:Y:S05]  /*5dd0*/  @!P2 BRA `(.L_x_227) ;  /* 0x000000000004a947 */ /* 0x000fea0003800000 */
[----:B------:R0:W5:Y:S02]  /*5de0*/  LDG.E.LTC128B R177, desc[UR36][R10.64+0x104] ;  /* 0x000104240ab17981 */ /* 0x000164000c1e1920 */
.L_x_227:
[----:B------:R-:W-:Y:S05]  /*5df0*/  BSYNC B1 ;  /* 0x0000000000017941 */ /* 0x000fea0003800000 */
.L_x_226:
[----:B-----5:R-:W-:Y:S01]  /*5e00*/  FMUL R12, R177, R156 ;  /* 0x0000009cb10c7220 */ /* 0x020fe20000400000 */
[----:B------:R-:W-:Y:S01]  /*5e10*/  ISETP.GT.AND P3, PT, R0, 0x48, P0 ;  /* 0x000000480000780c */ /* 0x000fe20000764270 */
[----:B------:R-:W-:Y:S02]  /*5e20*/  BSSY B1, `(.L_x_228) ;  /* 0x0000005000017945 */ /* 0x000fe40003800000 */
[----:B------:R-:W-:-:S05]  /*5e30*/  FFMA R59, R59, R155, R12 ;  /* 0x0000009b3b3b7223 */ /* 0x000fca000000000c */
[----:B------:R0:W-:Y:S05]  /*5e40*/  @P2 STG.E desc[UR36][R8.64+0x104], R59 ;  /* 0x0001043b08002986 */ /* 0x0001ea000c101924 */
[----:B------:R-:W-:Y:S05]  /*5e50*/  @!P3 BRA `(.L_x_229) ;  /* 0x000000000004b947 */ /* 0x000fea0003800000 */
[----:B------:R0:W5:Y:S02]  /*5e60*/  LDG.E.LTC128B R177, desc[UR36][R4.64+0x120] ;  /* 0x0001202404b17981 */ /* 0x000164000c1e1920 */
.L_x_229:
[----:B------:R-:W-:Y:S05]  /*5e70*/  BSYNC B1 ;  /* 0x0000000000017941 */ /* 0x000fea0003800000 */
.L_x_228:
[----:B0----5:R-:W-:Y:S01]  /*5e80*/  FMUL R3, R177, R156 ;  /* 0x0000009cb1037220 */ /* 0x021fe20000400000 */
[----:B------:R-:W-:Y:S01]  /*5e90*/  ISETP.GT.AND P2, PT, R0, 0x49, P0 ;  /* 0x000000490000780c */ /* 0x000fe20000744270 */
[----:B------:R-:W-:Y:S02]  /*5ea0*/  BSSY B1, `(.L_x_230) ;  /* 0x0000005000017945 */ /* 0x000fe40003800000 */
[----:B------:R-:W-:-:S05]  /*5eb0*/  FFMA R3, R60, R155, R3 ;  /* 0x0000009b3c037223 */ /* 0x000fca0000000003 */
[----:B------:R0:W-:Y:S05]  /*5ec0*/  @P3 STG.E desc[UR36][R6.64+0x120], R3 ;  /* 0x0001200306003986 */ /* 0x0001ea000c101924 */
[----:B------:R-:W-:Y:S05]  /*5ed0*/  @!P2 BRA `(.L_x_231) ;  /* 0x000000000004a947 */ /* 0x000fea0003800000 */
[----:B------:R0:W5:Y:S02]  /*5ee0*/  LDG.E.LTC128B R177, desc[UR36][R4.64+0x124] ;  /* 0x0001242404b17981 */ /* 0x000164000c1e1920 */
.L_x_231:
[----:B------:R-:W-:Y:S05]  /*5ef0*/  BSYNC B1 ;  /* 0x0000000000017941 */ /* 0x000fea0003800000 */
.L_x_230:
[----:B-----5:R-:W-:Y:S01]  /*5f00*/  FMUL R12, R177, R156 ;  /* 0x0000009cb10c7220 */ /* 0x020fe20000400000 */
[----:B------:R-:W-:Y:S01]  /*5f10*/  ISETP.GT.AND P3, PT, R0, 0x48, P1 ;  /* 0x000000480000780c */ /* 0x000fe20000f64270 */
[----:B------:R-:W-:Y:S02]  /*5f20*/  BSSY B1, `(.L_x_232) ;  /* 0x0000005000017945 */ /* 0x000fe40003800000 */
[----:B------:R-:W-:-:S05]  /*5f30*/  FFMA R61, R61, R155, R12 ;  /* 0x0000009b3d3d7223 */ /* 0x000fca000000000c */
[----:B------:R0:W-:Y:S05]  /*5f40*/  @P2 STG.E desc[UR36][R6.64+0x124], R61 ;  /* 0x0001243d06002986 */ /* 0x0001ea000c101924 */
[----:B------:R-:W-:Y:S05]  /*5f50*/  @!P3 BRA `(.L_x_233) ;  /* 0x000000000004b947 */ /* 0x000fea0003800000 */
[----:B------:R0:W5:Y:S02]  /*5f60*/  LDG.E.LTC128B R177, desc[UR36][R10.64+0x120] ;  /* 0x000120240ab17981 */ /* 0x000164000c1e1920 */
.L_x_233:
[----:B------:R-:W-:Y:S05]  /*5f70*/  BSYNC B1 ;  /* 0x0000000000017941 */ /* 0x000fea0003800000 */
.L_x_232:
[----:B0----5:R-:W-:Y:S01]  /*5f80*/  FMUL R3, R177, R156 ;  /* 0x0000009cb1037220 */ /* 0x021fe20000400000 */
[----:B------:R-:W-:Y:S01]  /*5f90*/  ISETP.GT.AND P2, PT, R0, 0x49, P1 ;  /* 0x000000490000780c */ /* 0x000fe20000f44270 */
[----:B------:R-:W-:Y:S02]  /*5fa0*/  BSSY B1, `(.L_x_234) ;  /* 0x0000005000017945 */ /* 0x000fe40003800000 */
[----:B------:R-:W-:-:S05]  /*5fb0*/  FFMA R3, R62, R155, R3 ;  /* 0x0000009b3e037223 */ /* 0x000fca0000000003 */
[----:B------:R0:W-:Y:S05]  /*5fc0*/  @P3 STG.E desc[UR36][R8.64+0x120], R3 ;  /* 0x0001200308003986 */ /* 0x0001ea000c101924 */
[----:B------:R-:W-:Y:S05]  /*5fd0*/  @!P2 BRA `(.L_x_235) ;  /* 0x000000000004a947 */ /* 0x000fea0003800000 */
[----:B------:R0:W5:Y:S02]  /*5fe0*/  LDG.E.LTC128B R177, desc[UR36][R10.64+0x124] ;  /* 0x000124240ab17981 */ /* 0x000164000c1e1920 */
.L_x_235:
[----:B------:R-:W-:Y:S05]  /*5ff0*/  BSYNC B1 ;  /* 0x0000000000017941 */ /* 0x000fea0003800000 */
.L_x_234:
[----:B-----5:R-:W-:Y:S01]  /*6000*/  FMUL R12, R177, R156 ;  /* 0x0000009cb10c7220 */ /* 0x020fe20000400000 */
[----:B------:R-:W-:Y:S01]  /*6010*/  ISETP.GT.AND P3, PT, R0, 0x50, P0 ;  /* 0x000000500000780c */ /* 0x000fe20000764270 */
[----:B------:R-:W-:Y:S02]  /*6020*/  BSSY B1, `(.L_x_236) ;  /* 0x0000005000017945 */ /* 0x000fe40003800000 */
[----:B------:R-:W-:-:S05]  /*6030*/  FFMA R63, R63, R155, R12 ;  /* 0x0000009b3f3f7223 */ /* 0x000fca000000000c */
[----:B------:R0:W-:Y:S05]  /*6040*/  @P2 STG.E desc[UR36][R8.64+0x124], R63 ;  /* 0x0001243f08002986 */ /* 0x0001ea000c101924 */
[----:B------:R-:W-:Y:S05]  /*6050*/  @!P3 BRA `(.L_x_237) ;  /* 0x000000000004b947 */ /* 0x000fea0003800000 */
[----:B------:R0:W5:Y:S02]  /*6060*/  LDG.E.LTC128B R177, desc[UR36][R4.64+0x140] ;  /* 0x0001402404b17981 */ /* 0x000164000c1e1920 */
.L_x_237:
[----:B------:R-:W-:Y:S05]  /*6070*/  BSYNC B1 ;  /* 0x0000000000017941 */ /* 0x000fea0003800000 */
.L_x_236:
[----:B0----5:R-:W-:Y:S01]  /*6080*/  FMUL R3, R177, R156 ;  /* 0x0000009cb1037220 */ /* 0x021fe20000400000 */
[----:B------:R-:W-:Y:S01]  /*6090*/  ISETP.GT.AND P2, PT, R0, 0x51, P0 ;  /* 0x000000510000780c */ /* 0x000fe20000744270 */
[----:B------:R-:W-:Y:S02]  /*60a0*/  BSSY B1, `(.L_x_238) ;  /* 0x0000005000017945 */ /* 0x000fe40003800000 */
[----:B------:R-:W-:-:S05]  /*60b0*/  FFMA R3, R64, R155, R3 ;  /* 0x0000009b40037223 */ /* 0x000fca0000000003 */
[----:B------:R0:W-:Y:S05]  /*60c0*/  @P3 STG.E desc[UR36][R6.64+0x140], R3 ;  /* 0x0001400306003986 */ /* 0x0001ea000c101924 */
[----:B------:R-:W-:Y:S05]  /*60d0*/  @!P2 BRA `(.L_x_239) ;  /* 0x000000000004a947 */ /* 0x000fea0003800000 */
[----:B------:R0:W5:Y:S02]  /*60e0*/  LDG.E.LTC128B R177, desc[UR36][R4.64+0x144] ;  /* 0x0001442404b17981 */ /* 0x000164000c1e1920 */
.L_x_239:
[----:B------:R-:W-:Y:S05]  /*60f0*/  BSYNC B1 ;  /* 0x0000000000017941 */ /* 0x000fea0003800000 */
.L_x_238:
[----:B-----5:R-:W-:Y:S01]  /*6100*/  FMUL R12, R177, R156 ;  /* 0x0000009cb10c7220 */ /* 0x020fe20000400000 */
[----:B------:R-:W-:Y:S01]  /*6110*/  ISETP.GT.AND P3, PT, R0, 0x50, P1 ;  /* 0x000000500000780c */ /* 0x000fe20000f64270 */
[----:B------:R-:W-:Y:S02]  /*6120*/  BSSY B1, `(.L_x_240) ;  /* 0x0000005000017945 */ /* 0x000fe40003800000 */
[----:B------:R-:W-:-:S05]  /*6130*/  FFMA R65, R65, R155, R12 ;  /* 0x0000009b41417223 */ /* 0x000fca000000000c */
[----:B------:R0:W-:Y:S05]  /*6140*/  @P2 STG.E desc[UR36][R6.64+0x144], R65 ;  /* 0x0001444106002986 */ /* 0x0001ea000c101924 */
[----:B------:R-:W-:Y:S05]  /*6150*/  @!P3 BRA `(.L_x_241) ;  /* 0x000000000004b947 */ /* 0x000fea0003800000 */
[----:B------:R0:W5:Y:S02]  /*6160*/  LDG.E.LTC128B R177, desc[UR36][R10.64+0x140] ;  /* 0x000140240ab17981 */ /* 0x000164000c1e1920 */
.L_x_241:
[----:B------:R-:W-:Y:S05]  /*6170*/  BSYNC B1 ;  /* 0x0000000000017941 */ /* 0x000fea0003800000 */
.L_x_240:
[----:B0----5:R-:W-:Y:S01]  /*6180*/  FMUL R3, R177, R156 ;  /* 0x0000009cb1037220 */ /* 0x021fe20000400000 */
[----:B------:R-:W-:Y:S01]  /*6190*/  ISETP.GT.AND P2, PT, R0, 0x51, P1 ;  /* 0x000000510000780c */ /* 0x000fe20000f44270 */
[----:B------:R-:W-:Y:S02]  /*61a0*/  BSSY B1, `(.L_x_242) ;  /* 0x0000005000017945 */ /* 0x000fe40003800000 */
[----:B------:R-:W-:-:S05]  /*61b0*/  FFMA R3, R66, R155, R3 ;  /* 0x0000009b42037223 */ /* 0x000fca0000000003 */
[----:B------:R0:W-:Y:S05]  /*61c0*/  @P3 STG.E desc[UR36][R8.64+0x140], R3 ;  /* 0x0001400308003986 */ /* 0x0001ea000c101924 */
[----:B------:R-:W-:Y:S05]  /*61d0*/  @!P2 BRA `(.L_x_243) ;  /* 0x000000000004a947 */ /* 0x000fea0003800000 */
[----:B------:R0:W5:Y:S02]  /*61e0*/  LDG.E.LTC128B R177, desc[UR36][R10.64+0x144] ;  /* 0x000144240ab17981 */ /* 0x000164000c1e1920 */
.L_x_243:
[----:B------:R-:W-:Y:S05]  /*61f0*/  BSYNC B1 ;  /* 0x0000000000017941 */ /* 0x000fea0003800000 */
.L_x_242:
[----:B-----5:R-:W-:Y:S01]  /*6200*/  FMUL R12, R177, R156 ;  /* 0x0000009cb10c7220 */ /* 0x020fe20000400000 */
[----:B------:R-:W-:Y:S01]  /*6210*/  ISETP.GT.AND P3, PT, R0, 0x58, P0 ;  /* 0x000000580000780c */ /* 0x000fe20000764270 */
[----:B------:R-:W-:Y:S02]  /*6220*/  BSSY B1, `(.L_x_244) ;  /* 0x0000005000017945 */ /* 0x000fe40003800000 */
[----:B------:R-:W-:-:S05]  /*6230*/  FFMA R67, R67, R155, R12 ;  /* 0x0000009b43437223 */ /* 0x000fca000000000c */
[----:B------:R0:W-:Y:S05]  /*6240*/  @P2 STG.E desc[UR36][R8.64+0x144], R67 ;  /* 0x0001444308002986 */ /* 0x0001ea000c101924 */
[----:B------:R-:W-:Y:S05]  /*6250*/  @!P3 BRA `(.L_x_245) ;  /* 0x000000000004b947 */ /* 0x000fea0003800000 */
[----:B------:R0:W5:Y:S02]  /*6260*/  LDG.E.LTC128B R177, desc[UR36][R4.64+0x160] ;  /* 0x0001602404b17981 */ /* 0x000164000c1e1920 */
.L_x_245:
[----:B------:R-:W-:Y:S05]  /*6270*/  BSYNC B1 ;  /* 0x0000000000017941 */ /* 0x000fea0003800000 */
.L_x_244:
[----:B0----5:R-:W-:Y:S01]  /*6280*/  FMUL R3, R177, R156 ;  /* 0x0000009cb1037220 */ /* 0x021fe20000400000 */
[----:B------:R-:W-:Y:S01]  /*6290*/  ISETP.GT.AND P2, PT, R0, 0x59, P0 ;  /* 0x000000590000780c */ /* 0x000fe20000744270 */
[----:B------:R-:W-:Y:S02]  /*62a0*/  BSSY B1, `(.L_x_246) ;  /* 0x0000005000017945 */ /* 0x000fe40003800000 */
[----:B------:R-:W-:-:S05]  /*62b0*/  FFMA R3, R68, R155, R3 ;  /* 0x0000009b44037223 */ /* 0x000fca0000000003 */
[----:B------:R0:W-:Y:S05]  /*62c0*/  @P3 STG.E desc[UR36][R6.64+0x160], R3 ;  /* 0x0001600306003986 */ /* 0x0001ea000c101924 */
[----:B------:R-:W-:Y:S05]  /*62d0*/  @!P2 BRA `(.L_x_247) ;  /* 0x000000000004a947 */ /* 0x000fea0003800000 */
[----:B------:R0:W5:Y:S02]  /*62e0*/  LDG.E.LTC128B R177, desc[UR36][R4.64+0x164] ;  /* 0x0001642404b17981 */ /* 0x000164000c1e1920 */
.L_x_247:
[----:B------:R-:W-:Y:S05]  /*62f0*/  BSYNC B1 ;  /* 0x0000000000017941 */ /* 0x000fea0003800000 */
.L_x_246:
[----:B-----5:R-:W-:Y:S01]  /*6300*/  FMUL R12, R177, R156 ;  /* 0x0000009cb10c7220 */ /* 0x020fe20000400000 */
[----:B------:R-:W-:Y:S01]  /*6310*/  ISETP.GT.AND P3, PT, R0, 0x58, P1 ;  /* 0x000000580000780c */ /* 0x000fe20000f64270 */
[----:B------:R-:W-:Y:S02]  /*6320*/  BSSY B1, `(.L_x_248) ;  /* 0x0000005000017945 */ /* 0x000fe40003800000 */
[----:B------:R-:W-:-:S05]  /*6330*/  FFMA R69, R69, R155, R12 ;  /* 0x0000009b45457223 */ /* 0x000fca000000000c */
[----:B------:R0:W-:Y:S05]  /*6340*/  @P2 STG.E desc[UR36][R6.64+0x164], R69 ;  /* 0x0001644506002986 */ /* 0x0001ea000c101924 */
[----:B------:R-:W-:Y:S05]  /*6350*/  @!P3 BRA `(.L_x_249) ;  /* 0x000000000004b947 */ /* 0x000fea0003800000 */
[----:B------:R0:W5:Y:S02]  /*6360*/  LDG.E.LTC128B R177, desc[UR36][R10.64+0x160] ;  /* 0x000160240ab17981 */ /* 0x000164000c1e1920 */
.L_x_249:
[----:B------:R-:W-:Y:S05]  /*6370*/  BSYNC B1 ;  /* 0x0000000000017941 */ /* 0x000fea0003800000 */
.L_x_248:
[----:B0----5:R-:W-:Y:S01]  /*6380*/  FMUL R3, R177, R156 ;  /* 0x0000009cb1037220 */ /* 0x021fe20000400000 */
[----:B------:R-:W-:Y:S01]  /*6390*/  ISETP.GT.AND P2, PT, R0, 0x59, P1 ;  /* 0x000000590000780c */ /* 0x000fe20000f44270 */
[----:B------:R-:W-:Y:S02]  /*63a0*/  BSSY B1, `(.L_x_250) ;  /* 0x0000005000017945 */ /* 0x000fe40003800000 */
[----:B------:R-:W-:-:S05]  /*63b0*/  FFMA R3, R70, R155, R3 ;  /* 0x0000009b46037223 */ /* 0x000fca0000000003 */
[----:B------:R0:W-:Y:S05]  /*63c0*/  @P3 STG.E desc[UR36][R8.64+0x160], R3 ;  /* 0x0001600308003986 */ /* 0x0001ea000c101924 */
[----:B------:R-:W-:Y:S05]  /*63d0*/  @!P2 BRA `(.L_x_251) ;  /* 0x000000000004a947 */ /* 0x000fea0003800000 */
[----:B------:R0:W5:Y:S02]  /*63e0*/  LDG.E.LTC128B R177, desc[UR36][R10.64+0x164] ;  /* 0x000164240ab17981 */ /* 0x000164000c1e1920 */
.L_x_251:
[----:B------:R-:W-:Y:S05]  /*63f0*/  BSYNC B1 ;  /* 0x0000000000017941 */ /* 0x000fea0003800000 */
.L_x_250:
[----:B-----5:R-:W-:Y:S01]  /*6400*/  FMUL R12, R177, R156 ;  /* 0x0000009cb10c7220 */ /* 0x020fe20000400000 */
[----:B------:R-:W-:Y:S01]  /*6410*/  ISETP.GT.AND P3, PT, R0, 0x60, P0 ;  /* 0x000000600000780c */ /* 0x000fe20000764270 */
[----:B------:R-:W-:Y:S02]  /*6420*/  BSSY B1, `(.L_x_252) ;  /* 0x0000005000017945 */ /* 0x000fe40003800000 */
[----:B------:R-:W-:-:S05]  /*6430*/  FFMA R71, R71, R155, R12 ;  /* 0x0000009b47477223 */ /* 0x000fca000000000c */
[----:B------:R0:W-:Y:S05]  /*6440*/  @P2 STG.E desc[UR36][R8.64+0x164], R71 ;  /* 0x0001644708002986 */ /* 0x0001ea000c101924 */
[----:B------:R-:W-:Y:S05]  /*6450*/  @!P3 BRA `(.L_x_253) ;  /* 0x000000000004b947 */ /* 0x000fea0003800000 */
[----:B------:R0:W5:Y:S02]  /*6460*/  LDG.E.LTC128B R177, desc[UR36][R4.64+0x180] ;  /* 0x0001802404b17981 */ /* 0x000164000c1e1920 */
.L_x_253:
[----:B------:R-:W-:Y:S05]  /*6470*/  BSYNC B1 ;  /* 0x0000000000017941 */ /* 0x000fea0003800000 */
.L_x_252:
[----:B0----5:R-:W-:Y:S01]  /*6480*/  FMUL R3, R177, R156 ;  /* 0x0000009cb1037220 */ /* 0x021fe20000400000 */
[----:B------:R-:W-:Y:S01]  /*6490*/  ISETP.GT.AND P2, PT, R0, 0x61, P0 ;  /* 0x000000610000780c */ /* 0x000fe20000744270 */
[----:B------:R-:W-:Y:S02]  /*64a0*/  BSSY B1, `(.L_x_254) ;  /* 0x0000005000017945 */ /* 0x000fe40003800000 */
[----:B------:R-:W-:-:S05]  /*64b0*/  FFMA R3, R72, R155, R3 ;  /* 0x0000009b48037223 */ /* 0x000fca0000000003 */
[----:B------:R0:W-:Y:S05]  /*64c0*/  @P3 STG.E desc[UR36][R6.64+0x180], R3 ;  /* 0x0001800306003986 */ /* 0x0001ea000c101924 */
[----:B------:R-:W-:Y:S05]  /*64d0*/  @!P2 BRA `(.L_x_255) ;  /* 0x000000000004a947 */ /* 0x000fea0003800000 */
[----:B------:R0:W5:Y:S02]  /*64e0*/  LDG.E.LTC128B R177, desc[UR36][R4.64+0x184] ;  /* 0x0001842404b17981 */ /* 0x000164000c1e1920 */
.L_x_255:
[----:B------:R-:W-:Y:S05]  /*64f0*/  BSYNC B1 ;  /* 0x0000000000017941 */ /* 0x000fea0003800000 */
.L_x_254:
[----:B-----5:R-:W-:Y:S01]  /*6500*/  FMUL R12, R177, R156 ;  /* 0x0000009cb10c7220 */ /* 0x020fe20000400000 */
[----:B------:R-:W-:Y:S01]  /*6510*/  ISETP.GT.AND P3, PT, R0, 0x60, P1 ;  /* 0x000000600000780c */ /* 0x000fe20000f64270 */
[----:B------:R-:W-:Y:S02]  /*6520*/  BSSY B1, `(.L_x_256) ;  /* 0x0000005000017945 */ /* 0x000fe40003800000 */
[----:B------:R-:W-:-:S05]  /*6530*/  FFMA R73, R73, R155, R12 ;  /* 0x0000009b49497223 */ /* 0x000fca000000000c */
[----:B------:R0:W-:Y:S05]  /*6540*/  @P2 STG.E desc[UR36][R6.64+0x184], R73 ;  /* 0x0001844906002986 */ /* 0x0001ea000c101924 */
[----:B------:R-:W-:Y:S05]  /*6550*/  @!P3 BRA `(.L_x_257) ;  /* 0x000000000004b947 */ /* 0x000fea0003800000 */
[----:B------:R0:W5:Y:S02]  /*6560*/  LDG.E.LTC128B R177, desc[UR36][R10.64+0x180] ;  /* 0x000180240ab17981 */ /* 0x000164000c1e1920 */
.L_x_257:
[----:B------:R-:W-:Y:S05]  /*6570*/  BSYNC B1 ;  /* 0x0000000000017941 */ /* 0x000fea0003800000 */
.L_x_256:
[----:B0----5:R-:W-:Y:S01]  /*6580*/  FMUL R3, R177, R156 ;  /* 0x0000009cb1037220 */ /* 0x021fe20000400000 */
[----:B------:R-:W-:Y:S01]  /*6590*/  ISETP.GT.AND P2, PT, R0, 0x61, P1 ;  /* 0x000000610000780c */ /* 0x000fe20000f44270 */
[----:B------:R-:W-:Y:S02]  /*65a0*/  BSSY B1, `(.L_x_258) ;  /* 0x0000005000017945 */ /* 0x000fe40003800000 */
[----:B------:R-:W-:-:S05]  /*65b0*/  FFMA R3, R74, R155, R3 ;  /* 0x0000009b4a037223 */ /* 0x000fca0000000003 */
[----:B------:R0:W-:Y:S05]  /*65c0*/  @P3 STG.E desc[UR36][R8.64+0x180], R3 ;  /* 0x0001800308003986 */ /* 0x0001ea000c101924 */
[----:B------:R-:W-:Y:S05]  /*65d0*/  @!P2 BRA `(.L_x_259) ;  /* 0x000000000004a947 */ /* 0x000fea0003800000 */
[----:B------:R0:W5:Y:S02]  /*65e0*/  LDG.E.LTC128B R177, desc[UR36][R10.64+0x184] ;  /* 0x000184240ab17981 */ /* 0x000164000c1e1920 */
.L_x_259:
[----:B------:R-:W-:Y:S05]  /*65f0*/  BSYNC B1 ;  /* 0x0000000000017941 */ /* 0x000fea0003800000 */
.L_x_258:
[----:B-----5:R-:W-:Y:S01]  /*6600*/  FMUL R12, R177, R156 ;  /* 0x0000009cb10c7220 */ /* 0x020fe20000400000 */
[----:B------:R-:W-:Y:S01]  /*6610*/  ISETP.GT.AND P3, PT, R0, 0x68, P0 ;  /* 0x000000680000780c */ /* 0x000fe20000764270 */
[----:B------:R-:W-:Y:S02]  /*6620*/  BSSY B1, `(.L_x_260) ;  /* 0x0000005000017945 */ /* 0x000fe40003800000 */
[----:B------:R-:W-:-:S05]  /*6630*/  FFMA R75, R75, R155, R12 ;  /* 0x0000009b4b4b7223 */ /* 0x000fca000000000c */
[----:B------:R0:W-:Y:S05]  /*6640*/  @P2 STG.E desc[UR36][R8.64+0x184], R75 ;  /* 0x0001844b08002986 */ /* 0x0001ea000c101924 */
[----:B------:R-:W-:Y:S05]  /*6650*/  @!P3 BRA `(.L_x_261) ;  /* 0x000000000004b947 */ /* 0x000fea0003800000 */
[----:B------:R0:W5:Y:S02]  /*6660*/  LDG.E.LTC128B R177, desc[UR36][R4.64+0x1a0] ;  /* 0x0001a02404b17981 */ /* 0x000164000c1e1920 */
.L_x_261:
[----:B------:R-:W-:Y:S05]  /*6670*/  BSYNC B1 ;  /* 0x0000000000017941 */ /* 0x000fea0003800000 */
.L_x_260:
[----:B0----5:R-:W-:Y:S01]  /*6680*/  FMUL R3, R177, R156 ;  /* 0x0000009cb1037220 */ /* 0x021fe20000400000 */
[----:B------:R-:W-:Y:S01]  /*6690*/  ISETP.GT.AND P2, PT, R0, 0x69, P0 ;  /* 0x000000690000780c */ /* 0x000fe20000744270 */
[----:B------:R-:W-:Y:S02]  /*66a0*/  BSSY B1, `(.L_x_262) ;  /* 0x0000005000017945 */ /* 0x000fe40003800000 */
[----:B------:R-:W-:-:S05]  /*66b0*/  FFMA R3, R76, R155, R3 ;  /* 0x0000009b4c037223 */ /* 0x000fca0000000003 */
[----:B------:R0:W-:Y:S05]  /*66c0*/  @P3 STG.E desc[UR36][R6.64+0x1a0], R3 ;  /* 0x0001a00306003986 */ /* 0x0001ea000c101924 */
[----:B------:R-:W-:Y:S05]  /*66d0*/  @!P2 BRA `(.L_x_263) ;  /* 0x000000000004a947 */ /* 0x000fea0003800000 */
[----:B------:R0:W5:Y:S02]  /*66e0*/  LDG.E.LTC128B R177, desc[UR36][R4.64+0x1a4] ;  /* 0x0001a42404b17981 */ /* 0x000164000c1e1920 */
.L_x_263:
[----:B------:R-:W-:Y:S05]  /*66f0*/  BSYNC B1 ;  /* 0x0000000000017941 */ /* 0x000fea0003800000 */
.L_x_262:
[----:B-----5:R-:W-:Y:S01]  /*6700*/  FMUL R12, R177, R156 ;  /* 0x0000009cb10c7220 */ /* 0x020fe20000400000 */
[----:B------:R-:W-:Y:S01]  /*6710*/  ISETP.GT.AND P3, PT, R0, 0x68, P1 ;  /* 0x000000680000780c */ /* 0x000fe20000f64270 */
[----:B------:R-:W-:Y:S02]  /*6720*/  BSSY B1, `(.L_x_264) ;  /* 0x0000005000017945 */ /* 0x000fe40003800000 */
[----:B------:R-:W-:-:S05]  /*6730*/  FFMA R77, R77, R155, R12 ;  /* 0x0000009b4d4d7223 */ /* 0x000fca000000000c */
[----:B------:R0:W-:Y:S05]  /*6740*/  @P2 STG.E desc[UR36][R6.64+0x1a4], R77 ;  /* 0x0001a44d06002986 */ /* 0x0001ea000c101924 */
[----:B------:R-:W-:Y:S05]  /*6750*/  @!P3 BRA `(.L_x_265) ;  /* 0x000000000004b947 */ /* 0x000fea0003800000 */
[----:B------:R0:W5:Y:S02]  /*6760*/  LDG.E.LTC128B R177, desc[UR36][R10.64+0x1a0] ;  /* 0x0001a0240ab17981 */ /* 0x000164000c1e1920 */
.L_x_265:
[----:B------:R-:W-:Y:S05]  /*6770*/  BSYNC B1 ;  /* 0x0000000000017941 */ /* 0x000fea0003800000 */
.L_x_264:
[----:B0----5:R-:W-:Y:S01]  /*6780*/  FMUL R3, R177, R156 ;  /* 0x0000009cb1037220 */ /* 0x021fe20000400000 */
[----:B------:R-:W-:Y:S01]  /*6790*/  ISETP.GT.AND P2, PT, R0, 0x69, P1 ;  /* 0x000000690000780c */ /* 0x000fe20000f44270 */
[----:B------:R-:W-:Y:S02]  /*67a0*/  BSSY B1, `(.L_x_266) ;  /* 0x0000005000017945 */ /* 0x000fe40003800000 */
[----:B------:R-:W-:-:S05]  /*67b0*/  FFMA R3, R78, R155, R3 ;  /* 0x0000009b4e037223 */ /* 0x000fca0000000003 */
[----:B------:R0:W-:Y:S05]  /*67c0*/  @P3 STG.E desc[UR36][R8.64+0x1a0], R3 ;  /* 0x0001a00308003986 */ /* 0x0001ea000c101924 */
[----:B------:R-:W-:Y:S05]  /*67d0*/  @!P2 BRA `(.L_x_267) ;  /* 0x000000000004a947 */ /* 0x000fea0003800000 */
[----:B------:R0:W5:Y:S02]  /*67e0*/  LDG.E.LTC128B R177, desc[UR36][R10.64+0x1a4] ;  /* 0x0001a4240ab17981 */ /* 0x000164000c1e1920 */
.L_x_267:
[----:B------:R-:W-:Y:S05]  /*67f0*/  BSYNC B1 ;  /* 0x0000000000017941 */ /* 0x000fea0003800000 */
.L_x_266:
[----:B-----5:R-:W-:Y:S01]  /*6800*/  FMUL R12, R177, R156 ;  /* 0x0000009cb10c7220 */ /* 0x020fe20000400000 */
[----:B------:R-:W-:Y:S01]  /*6810*/  ISETP.GT.AND P3, PT, R0, 0x70, P0 ;  /* 0x000000700000780c */ /* 0x000fe20000764270 */
[----:B------:R-:W-:Y:S02]  /*6820*/  BSSY B1, `(.L_x_268) ;  /* 0x0000005000017945 */ /* 0x000fe40003800000 */
[----:B------:R-:W-:-:S05]  /*6830*/  FFMA R79, R79, R155, R12 ;  /* 0x0000009b4f4f7223 */ /* 0x000fca000000000c */
[----:B------:R0:W-:Y:S05]  /*6840*/  @P2 STG.E desc[UR36][R8.64+0x1a4], R79 ;  /* 0x0001a44f08002986 */ /* 0x0001ea000c101924 */
[----:B------:R-:W-:Y:S05]  /*6850*/  @!P3 BRA `(.L_x_269) ;  /* 0x000000000004b947 */ /* 0x000fea0003800000 */
[----:B------:R0:W5:Y:S02]  /*6860*/  LDG.E.LTC128B R177, desc[UR36][R4.64+0x1c0] ;  /* 0x0001c02404b17981 */ /* 0x000164000c1e1920 */
.L_x_269:
[----:B------:R-:W-:Y:S05]  /*6870*/  BSYNC B1 ;  /* 0x0000000000017941 */ /* 0x000fea0003800000 */
.L_x_268:
[----:B0----5:R-:W-:Y:S01]  /*6880*/  FMUL R3, R177, R156 ;  /* 0x0000009cb1037220 */ /* 0x021fe20000400000 */
[----:B------:R-:W-:Y:S01]  /*6890*/  ISETP.GT.AND P2, PT, R0, 0x71, P0 ;  /* 0x000000710000780c */ /* 0x000fe20000744270 */
[----:B------:R-:W-:Y:S02]  /*68a0*/  BSSY B1, `(.L_x_270) ;  /* 0x0000005000017945 */ /* 0x000fe40003800000 */
[----:B------:R-:W-:-:S05]  /*68b0*/  FFMA R3, R80, R155, R3 ;  /* 0x0000009b50037223 */ /* 0x000fca0000000003 */
[----:B------:R0:W-:Y:S05]  /*68c0*/  @P3 STG.E desc[UR36][R6.64+0x1c0], R3 ;  /* 0x0001c00306003986 */ /* 0x0001ea000c101924 */
[----:B------:R-:W-:Y:S05]  /*68d0*/  @!P2 BRA `(.L_x_271) ;  /* 0x000000000004a947 */ /* 0x000fea0003800000 */
[----:B------:R0:W5:Y:S02]  /*68e0*/  LDG.E.LTC128B R177, desc[UR36][R4.64+0x1c4] ;  /* 0x0001c42404b17981 */ /* 0x000164000c1e1920 */
.L_x_271:
[----:B------:R-:W-:Y:S05]  /*68f0*/  BSYNC B1 ;  /* 0x0000000000017941 */ /* 0x000fea0003800000 */
.L_x_270:
[----:B-----5:R-:W-:Y:S01]  /*6900*/  FMUL R12, R177, R156 ;  /* 0x0000009cb10c7220 */ /* 0x020fe20000400000 */
[----:B------:R-:W-:Y:S01]  /*6910*/  ISETP.GT.AND P3, PT, R0, 0x70, P1 ;  /* 0x000000700000780c */ /* 0x000fe20000f64270 */
[----:B------:R-:W-:Y:S02]  /*6920*/  BSSY B1, `(.L_x_272) ;  /* 0x0000005000017945 */ /* 0x000fe40003800000 */
[----:B------:R-:W-:-:S05]  /*6930*/  FFMA R81, R81, R155, R12 ;  /* 0x0000009b51517223 */ /* 0x000fca000000000c */
[----:B------:R0:W-:Y:S05]  /*6940*/  @P2 STG.E desc[UR36][R6.64+0x1c4], R81 ;  /* 0x0001c45106002986 */ /* 0x0001ea000c101924 */
[----:B------:R-:W-:Y:S05]  /*6950*/  @!P3 BRA `(.L_x_273) ;  /* 0x000000000004b947 */ /* 0x000fea0003800000 */
[----:B------:R0:W5:Y:S02]  /*6960*/  LDG.E.LTC128B R177, desc[UR36][R10.64+0x1c0] ;  /* 0x0001c0240ab17981 */ /* 0x000164000c1e1920 */
.L_x_273:
[----:B------:R-:W-:Y:S05]  /*6970*/  BSYNC B1 ;  /* 0x0000000000017941 */ /* 0x000fea0003800000 */
.L_x_272:
[----:B0----5:R-:W-:Y:S01]  /*6980*/  FMUL R3, R177, R156 ;  /* 0x0000009cb1037220 */ /* 0x021fe20000400000 */
[----:B------:R-:W-:Y:S01]  /*6990*/  ISETP.GT.AND P2, PT, R0, 0x71, P1 ;  /* 0x000000710000780c */ /* 0x000fe20000f44270 */
[----:B------:R-:W-:Y:S02]  /*69a0*/  BSSY B1, `(.L_x_274) ;  /* 0x0000005000017945 */ /* 0x000fe40003800000 */
[----:B------:R-:W-:-:S05]  /*69b0*/  FFMA R3, R82, R155, R3 ;  /* 0x0000009b52037223 */ /* 0x000fca0000000003 */
[----:B------:R0:W-:Y:S05]  /*69c0*/  @P3 STG.E desc[UR36][R8.64+0x1c0], R3 ;  /* 0x0001c00308003986 */ /* 0x0001ea000c101924 */
[----:B------:R-:W-:Y:S05]  /*69d0*/  @!P2 BRA `(.L_x_275) ;  /* 0x000000000004a947 */ /* 0x000fea0003800000 */
[----:B------:R0:W5:Y:S02]  /*69e0*/  LDG.E.LTC128B R177, desc[UR36][R10.64+0x1c4] ;  /* 0x0001c4240ab17981 */ /* 0x000164000c1e1920 */
.L_x_275:
[----:B------:R-:W-:Y:S05]  /*69f0*/  BSYNC B1 ;  /* 0x0000000000017941 */ /* 0x000fea0003800000 */
.L_x_274:
[----:B-----5:R-:W-:Y:S01]  /*6a00*/  FMUL R12, R177, R156 ;  /* 0x0000009cb10c7220 */ /* 0x020fe20000400000 */
[----:B------:R-:W-:Y:S01]  /*6a10*/  ISETP.GT.AND P3, PT, R0, 0x78, P0 ;  /* 0x000000780000780c */ /* 0x000fe20000764270 */
[----:B------:R-:W-:Y:S02]  /*6a20*/  BSSY B1, `(.L_x_276) ;  /* 0x0000005000017945 */ /* 0x000fe40003800000 */
[----:B------:R-:W-:-:S05]  /*6a30*/  FFMA R83, R83, R155, R12 ;  /* 0x0000009b53537223 */ /* 0x000fca000000000c */
[----:B------:R0:W-:Y:S05]  /*6a40*/  @P2 STG.E desc[UR36][R8.64+0x1c4], R83 ;  /* 0x0001c45308002986 */ /* 0x0001ea000c101924 */
[----:B------:R-:W-:Y:S05]  /*6a50*/  @!P3 BRA `(.L_x_277) ;  /* 0x000000000004b947 */ /* 0x000fea0003800000 */
[----:B------:R0:W5:Y:S02]  /*6a60*/  LDG.E.LTC128B R177, desc[UR36][R4.64+0x1e0] ;  /* 0x0001e02404b17981 */ /* 0x000164000c1e1920 */
.L_x_277:
[----:B------:R-:W-:Y:S05]  /*6a70*/  BSYNC B1 ;  /* 0x0000000000017941 */ /* 0x000fea0003800000 */
.L_x_276:
[----:B0----5:R-:W-:Y:S01]  /*6a80*/  FMUL R3, R177, R156 ;  /* 0x0000009cb1037220 */ /* 0x021fe20000400000 */
[----:B------:R-:W-:Y:S01]  /*6a90*/  ISETP.GT.AND P0, PT, R0, 0x79, P0 ;  /* 0x000000790000780c */ /* 0x000fe20000704270 */
[----:B------:R-:W-:Y:S02]  /*6aa0*/  BSSY B1, `(.L_x_278) ;  /* 0x0000005000017945 */ /* 0x000fe40003800000 */
[----:B------:R-:W-:-:S05]  /*6ab0*/  FFMA R3, R84, R155, R3 ;  /* 0x0000009b54037223 */ /* 0x000fca0000000003 */
[----:B------:R0:W-:Y:S05]  /*6ac0*/  @P3 STG.E desc[UR36][R6.64+0x1e0], R3 ;  /* 0x0001e00306003986 */ /* 0x0001ea000c101924 */
[----:B------:R-:W-:Y:S05]  /*6ad0*/  @!P0 BRA `(.L_x_279) ;  /* 0x0000000000048947 */ /* 0x000fea0003800000 */
[----:B------:R0:W5:Y:S02]  /*6ae0*/  LDG.E.LTC128B R177, desc[UR36][R4.64+0x1e4] ;  /* 0x0001e42404b17981 */ /* 0x000164000c1e1920 */
.L_x_279:
[----:B------:R-:W-:Y:S05]  /*6af0*/  BSYNC B1 ;  /* 0x0000000000017941 */ /* 0x000fea0003800000 */
.L_x_278:
[----:B0-2--5:R-:W-:Y:S01]  /*6b00*/  FMUL R4, R177, R156 ;  /* 0x0000009cb1047220 */ /* 0x025fe20000400000 */
[----:B------:R-:W-:Y:S01]  /*6b10*/  ISETP.GT.AND P2, PT, R0, 0x78, P1 ;  /* 0x000000780000780c */ /* 0x000fe20000f44270 */
[----:B------:R-:W-:Y:S02]  /*6b20*/  BSSY B1, `(.L_x_280) ;  /* 0x0000005000017945 */ /* 0x000fe40003800000 */
[----:B------:R-:W-:-:S05]  /*6b30*/  FFMA R85, R85, R155, R4 ;  /* 0x0000009b55557223 */ /* 0x000fca0000000004 */
[----:B------:R0:W-:Y:S05]  /*6b40*/  @P0 STG.E desc[UR36][R6.64+0x1e4], R85 ;  /* 0x0001e45506000986 */ /* 0x0001ea000c101924 */
[----:B------:R-:W-:Y:S05]  /*6b50*/  @!P2 BRA `(.L_x_281) ;  /* 0x000000000004a947 */ /* 0x000fea0003800000 */
[----:B------:R2:W5:Y:S02]  /*6b60*/  LDG.E.LTC128B R177, desc[UR36][R10.64+0x1e0] ;  /* 0x0001e0240ab17981 */ /* 0x000564000c1e1920 */
.L_x_281:
[----:B------:R-:W-:Y:S05]  /*6b70*/  BSYNC B1 ;  /* 0x0000000000017941 */ /* 0x000fea0003800000 */
.L_x_280:
[----:B-----5:R-:W-:Y:S01]  /*6b80*/  FMUL R3, R177, R156 ;  /* 0x0000009cb1037220 */ /* 0x020fe20000400000 */
[----:B------:R-:W-:Y:S01]  /*6b90*/  @P2 MOV R4, R8 ;  /* 0x0000000800042202 */ /* 0x000fe20000000f00 */
[----:B------:R-:W-:Y:S01]  /*6ba0*/  @P2 IMAD.MOV.U32 R5, RZ, RZ, R9 ;  /* 0x000000ffff052224 */ /* 0x000fe200078e0009 */
[----:B------:R-:W-:Y:S01]  /*6bb0*/  ISETP.GT.AND P1, PT, R0, 0x79, P1 ;  /* 0x000000790000780c */ /* 0x000fe20000f24270 */
[----:B------:R-:W-:Y:S01]  /*6bc0*/  FFMA R3, R86, R155, R3 ;  /* 0x0000009b56037223 */ /* 0x000fe20000000003 */
[----:B------:R-:W-:Y:S04]  /*6bd0*/  BSSY B1, `(.L_x_282) ;  /* 0x0000004000017945 */ /* 0x000fe80003800000 */
[----:B------:R0:W-:Y:S07]  /*6be0*/  @P2 STG.E desc[UR36][R4.64+0x1e0], R3 ;  /* 0x0001e00304002986 */ /* 0x0001ee000c101924 */
[----:B------:R-:W-:Y:S05]  /*6bf0*/  @!P1 BRA `(.L_x_283) ;  /* 0x0000000000049947 */ /* 0x000fea0003800000 */
[----:B------:R0:W5:Y:S02]  /*6c00*/  LDG.E.LTC128B R177, desc[UR36][R10.64+0x1e4] ;  /* 0x0001e4240ab17981 */ /* 0x000164000c1e1920 */
.L_x_283:
[----:B------:R-:W-:Y:S05]  /*6c10*/  BSYNC B1 ;  /* 0x0000000000017941 */ /* 0x000fea0003800000 */
.L_x_282:
[----:B-----5:R-:W-:-:S04]  /*6c20*/  FMUL R0, R177, R156 ;  /* 0x0000009cb1007220 */ /* 0x020fc80000400000 */
[----:B------:R-:W-:Y:S01]  /*6c30*/  FFMA R87, R87, R155, R0 ;  /* 0x0000009b57577223 */ /* 0x000fe20000000000 */
[----:B------:R-:W-:Y:S06]  /*6c40*/  @!P1 BRA `(.L_x_284) ;  /* 0x0000001c002c9947 */ /* 0x000fec0003800000 */
[----:B------:R0:W-:Y:S01]  /*6c50*/  STG.E desc[UR36][R8.64+0x1e4], R87 ;  /* 0x0001e45708007986 */ /* 0x0001e2000c101924 */
[----:B------:R-:W-:Y:S05]  /*6c60*/  BRA `(.L_x_284) ;  /* 0x0000001c00247947 */ /* 0x000fea0003800000 */
.L_x_33:
[----:B------:R-:W-:Y:S01]  /*6c70*/  ULDC.64 UR4, c[0x0][0x5c0] ;  /* 0x0001700000047ab9 */ /* 0x000fe20000000a00 */
[----:B------:R-:W-:Y:S01]  /*6c80*/  ISETP.GT.AND P4, PT, R0, 0x1, P0 ;  /* 0x000000010000780c */ /* 0x000fe20000784270 */
[-C--:B------:R-:W-:Y:S01]  /*6c90*/  FMUL R13, R88, R155.reuse ;  /* 0x0000009b580d7220 */ /* 0x080fe20000400000 */
[----:B------:R-:W-:Y:S01]  /*6ca0*/  LEA R8, P1, R170, UR4, 0x2 ;  /* 0x00000004aa087c11 */ /* 0x000fe2000f8210ff */
[----:B------:R-:W-:Y:S01]  /*6cb0*/  IMAD.SHL.U32 R7, R4, 0x20, RZ ;  /* 0x0000002004077824 */ /* 0x000fe200078e00ff */
[----:B------:R-:W-:Y:S01]  /*6cc0*/  ISETP.GT.AND P2, PT, R3, 0x8, PT ;  /* 0x000000080300780c */ /* 0x000fe20003f44270 */
[-C--:B------:R-:W-:Y:S01]  /*6cd0*/  FMUL R89, R89, R155.reuse ;  /* 0x0000009b59597220 */ /* 0x080fe20000400000 */
[----:B------:R-:W-:Y:S01]  /*6ce0*/  LEA.HI.X R9, R170, UR5, R173, 0x2, P1 ;  /* 0x00000005aa097c11 */ /* 0x000fe200088f14ad */
[-C--:B------:R-:W-:Y:S01]  /*6cf0*/  FMUL R91, R91, R155.reuse ;  /* 0x0000009b5b5b7220 */ /* 0x080fe20000400000 */
[----:B------:R-:W-:Y:S01]  /*6d00*/  ISETP.GT.AND P1, PT, R0, RZ, P2 ;  /* 0x000000ff0000720c */ /* 0x000fe20001724270 */
[-C--:B------:R-:W-:Y:S01]  /*6d10*/  FMUL R15, R92, R155.reuse ;  /* 0x0000009b5c0f7220 */ /* 0x080fe20000400000 */
[--C-:B------:R-:W-:Y:S01]  /*6d20*/  SHF.L.U64.HI R6, R4, 0x5, R5.reuse ;  /* 0x0000000504067819 */ /* 0x100fe20000010205 */
[----:B------:R0:W-:Y:S01]  /*6d30*/  @P3 STG.E desc[UR36][R8.64], R13 ;  /* 0x0000000d08003986 */ /* 0x0001e2000c101924 */
[C---:B------:R-:W-:Y:S01]  /*6d40*/  ISETP.GT.AND P3, PT, R0.reuse, 0x1, P2 ;  /* 0x000000010000780c */ /* 0x040fe20001764270 */
[-C--:B------:R-:W-:Y:S01]  /*6d50*/  FMUL R93, R93, R155.reuse ;  /* 0x0000009b5d5d7220 */ /* 0x080fe20000400000 */
[----:B------:R-:W-:Y:S01]  /*6d60*/  IADD3 R10, P5, R7, R8, RZ ;  /* 0x00000008070a7210 */ /* 0x000fe20007fbe0ff */
[----:B------:R-:W-:Y:S01]  /*6d70*/  @P4 STG.E desc[UR36][R8.64+0x4], R89 ;  /* 0x0000045908004986 */ /* 0x000fe2000c101924 */
[----:B------:R-:W-:Y:S01]  /*6d80*/  ISETP.GT.AND P4, PT, R0, 0x8, P0 ;  /* 0x000000080000780c */ /* 0x000fe20000784270 */
[----:B------:R-:W-:Y:S01]  /*6d90*/  FMUL R21, R94, R155 ;  /* 0x0000009b5e157220 */ /* 0x000fe20000400000 */
[----:B------:R-:W-:Y:S01]  /*6da0*/  IADD3.X R11, R6, R9, RZ, P5, !PT ;  /* 0x00000009060b7210 */ /* 0x000fe20002ffe4ff */
[-C--:B------:R-:W-:Y:S01]  /*6db0*/  FMUL R95, R95, R155.reuse ;  /* 0x0000009b5f5f7220 */ /* 0x080fe20000400000 */
[----:B------:R-:W-:Y:S01]  /*6dc0*/  ISETP.GT.AND P5, PT, R0, 0x9, P0 ;  /* 0x000000090000780c */ /* 0x000fe200007a4270 */
[-C--:B------:R-:W-:Y:S01]  /*6dd0*/  FMUL R97, R97, R155.reuse ;  /* 0x0000009b61617220 */ /* 0x080fe20000400000 */
[-C--:B------:R-:W-:Y:S01]  /*6de0*/  FMUL R99, R99, R155.reuse ;  /* 0x0000009b63637220 */ /* 0x080fe20000400000 */
[-C--:B0-----:R-:W-:Y:S01]  /*6df0*/  FMUL R13, R90, R155.reuse ;  /* 0x0000009b5a0d7220 */ /* 0x081fe20000400000 */
[-C--:B------:R-:W-:Y:S01]  /*6e00*/  FMUL R101, R101, R155.reuse ;  /* 0x0000009b65657220 */ /* 0x080fe20000400000 */
[-C--:B------:R-:W-:Y:S01]  /*6e10*/  FMUL R103, R103, R155.reuse ;  /* 0x0000009b67677220 */ /* 0x080fe20000400000 */
[-C--:B------:R-:W-:Y:S01]  /*6e20*/  FMUL R105, R105, R155.reuse ;  /* 0x0000009b69697220 */ /* 0x080fe20000400000 */
[-C--:B------:R-:W-:Y:S01]  /*6e30*/  FMUL R107, R107, R155.reuse ;  /* 0x0000009b6b6b7220 */ /* 0x080fe20000400000 */
[----:B------:R0:W-:Y:S01]  /*6e40*/  @P1 STG.E desc[UR36][R10.64], R13 ;  /* 0x0000000d0a001986 */ /* 0x0001e2000c101924 */
[C---:B------:R-:W-:Y:S01]  /*6e50*/  ISETP.GT.AND P1, PT, R0.reuse, 0x8, P2 ;  /* 0x000000080000780c */ /* 0x040fe20001724270 */
[-C--:B------:R-:W-:Y:S01]  /*6e60*/  FMUL R109, R109, R155.reuse ;  /* 0x0000009b6d6d7220 */ /* 0x080fe20000400000 */
[-C--:B------:R-:W-:Y:S01]  /*6e70*/  FMUL R111, R111, R155.reuse ;  /* 0x0000009b6f6f7220 */ /* 0x080fe20000400000 */
[----:B------:R-:W-:Y:S01]  /*6e80*/  @P3 STG.E desc[UR36][R10.64+0x4], R91 ;  /* 0x0000045b0a003986 */ /* 0x000fe2000c101924 */
[C---:B------:R-:W-:Y:S01]  /*6e90*/  ISETP.GT.AND P3, PT, R0.reuse, 0x9, P2 ;  /* 0x000000090000780c */ /* 0x040fe20001764270 */
[-C--:B------:R-:W-:Y:S01]  /*6ea0*/  FMUL R113, R113, R155.reuse ;  /* 0x0000009b71717220 */ /* 0x080fe20000400000 */
[-C--:B------:R-:W-:Y:S01]  /*6eb0*/  FMUL R115, R115, R155.reuse ;  /* 0x0000009b73737220 */ /* 0x080fe20000400000 */
[----:B------:R1:W-:Y:S01]  /*6ec0*/  @P4 STG.E desc[UR36][R8.64+0x20], R15 ;  /* 0x0000200f08004986 */ /* 0x0003e2000c101924 */
[C---:B------:R-:W-:Y:S01]  /*6ed0*/  ISETP.GT.AND P4, PT, R0.reuse, 0x10, P0 ;  /* 0x000000100000780c */ /* 0x040fe20000784270 */
[-C--:B------:R-:W-:Y:S01]  /*6ee0*/  FMUL R117, R117, R155.reuse ;  /* 0x0000009b75757220 */ /* 0x080fe20000400000 */
[-C--:B------:R-:W-:Y:S01]  /*6ef0*/  FMUL R119, R119, R155.reuse ;  /* 0x0000009b77777220 */ /* 0x080fe20000400000 */
[----:B------:R-:W-:Y:S01]  /*6f00*/  @P5 STG.E desc[UR36][R8.64+0x24], R93 ;  /* 0x0000245d08005986 */ /* 0x000fe2000c101924 */
[----:B------:R-:W-:Y:S01]  /*6f10*/  ISETP.GT.AND P5, PT, R0, 0x11, P0 ;  /* 0x000000110000780c */ /* 0x000fe200007a4270 */
[-C--:B0-----:R-:W-:Y:S01]  /*6f20*/  FMUL R13, R96, R155.reuse ;  /* 0x0000009b600d7220 */ /* 0x081fe20000400000 */
[-C--:B------:R-:W-:Y:S01]  /*6f30*/  FMUL R121, R121, R155.reuse ;  /* 0x0000009b79797220 */ /* 0x080fe20000400000 */
[----:B------:R0:W-:Y:S01]  /*6f40*/  @P1 STG.E desc[UR36][R10.64+0x20], R21 ;  /* 0x000020150a001986 */ /* 0x0001e2000c101924 */
[C---:B------:R-:W-:Y:S01]  /*6f50*/  ISETP.GT.AND P1, PT, R0.reuse, 0x10, P2 ;  /* 0x000000100000780c */ /* 0x040fe20001724270 */
[-C--:B------:R-:W-:Y:S01]  /*6f60*/  FMUL R123, R123, R155.reuse ;  /* 0x0000009b7b7b7220 */ /* 0x080fe20000400000 */
[-C--:B------:R-:W-:Y:S01]  /*6f70*/  FMUL R125, R125, R155.reuse ;  /* 0x0000009b7d7d7220 */ /* 0x080fe20000400000 */
[----:B------:R-:W-:Y:S01]  /*6f80*/  @P3 STG.E desc[UR36][R10.64+0x24], R95 ;  /* 0x0000245f0a003986 */ /* 0x000fe2000c101924 */
[----:B------:R-:W-:Y:S01]  /*6f90*/  ISETP.GT.AND P3, PT, R0, 0x11, P2 ;  /* 0x000000110000780c */ /* 0x000fe20001764270 */
[-C--:B-1----:R-:W-:Y:S01]  /*6fa0*/  FMUL R15, R98, R155.reuse ;  /* 0x0000009b620f7220 */ /* 0x082fe20000400000 */
        /* <DEDUP_REMOVED lines=26> */
[----:B------:R-:W-:Y:S01]  /*7150*/  ISETP.GT.AND P1, PT, R0, 0x20, P2 ;  /* 0x000000200000780c */ /* 0x000fe20001724270 */
[-C--:B------:R-:W-:Y:S01]  /*7160*/  FMUL R147, R147, R155.reuse ;  /* 0x0000009b93937220 */ /* 0x080fe20000400000 */
[----:B------:R-:W-:Y:S01]  /*7170*/  IMAD.SHL.U32 R23, R4, 0x200, RZ ;  /* 0x0000020004177824 */ /* 0x000fe200078e00ff */
[----:B------:R-:W-:Y:S01]  /*7180*/  @P3 STG.E desc[UR36][R10.64+0x64], R103 ;  /* 0x000064670a003986 */ /* 0x000fe2000c101924 */
[----:B------:R-:W-:Y:S01]  /*7190*/  ISETP.GT.AND P3, PT, R0, 0x21, P2 ;  /* 0x000000210000780c */ /* 0x000fe20001764270 */
[-C--:B-1----:R-:W-:Y:S01]  /*71a0*/  FMUL R21, R106, R155.reuse ;  /* 0x0000009b6a157220 */ /* 0x082fe20000400000 */
[-C--:B------:R-:W-:Y:S01]  /*71b0*/  FMUL R149, R149, R155.reuse ;  /* 0x0000009b95957220 */ /* 0x080fe20000400000 */
[----:B------:R1:W-:Y:S01]  /*71c0*/  @P4 STG.E desc[UR36][R8.64+0x80], R15 ;  /* 0x0000800f08004986 */ /* 0x0003e2000c101924 */
[----:B------:R-:W-:Y:S01]  /*71d0*/  ISETP.GT.AND P4, PT, R0, 0x28, P0 ;  /* 0x000000280000780c */ /* 0x000fe20000784270 */
[-C--:B------:R-:W-:Y:S01]  /*71e0*/  FMUL R151, R151, R155.reuse ;  /* 0x0000009b97977220 */ /* 0x080fe20000400000 */
[----:B------:R-:W-:Y:S01]  /*71f0*/  SHF.L.U64.HI R5, R4, 0x9, R5 ;  /* 0x0000000904057819 */ /* 0x000fe20000010205 */
        /* <DEDUP_REMOVED lines=86> */
[----:B------:R-:W-:-:S02]  /*7760*/  FMUL R87, R87, R155 ;  /* 0x0000009b57577220 */ /* 0x000fc40000400000 */
[----:B------:R-:W-:Y:S01]  /*7770*/  @P3 STG.E desc[UR36][R10.64+0x124], R127 ;  /* 0x0001247f0a003986 */ /* 0x000fe2000c101924 */
[----:B------:R-:W-:Y:S01]  /*7780*/  ISETP.GT.AND P3, PT, R0, 0x51, P2 ;  /* 0x000000510000780c */ /* 0x000fe20001764270 */
[----:B-1----:R-:W-:Y:S02]  /*7790*/  FMUL R21, R130, R155 ;  /* 0x0000009b82157220 */ /* 0x002fe40000400000 */
[----:B------:R1:W-:Y:S01]  /*77a0*/  @P4 STG.E desc[UR36][R8.64+0x140], R15 ;  /* 0x0001400f08004986 */ /* 0x0003e2000c101924 */
[----:B------:R-:W-:-:S03]  /*77b0*/  ISETP.GT.AND P4, PT, R0, 0x58, P0 ;  /* 0x000000580000780c */ /* 0x000fc60000784270 */
[----:B------:R-:W-:Y:S01]  /*77c0*/  @P5 STG.E desc[UR36][R8.64+0x144], R129 ;  /* 0x0001448108005986 */ /* 0x000fe2000c101924 */
[----:B------:R-:W-:Y:S01]  /*77d0*/  ISETP.GT.AND P5, PT, R0, 0x59, P0 ;  /* 0x000000590000780c */ /* 0x000fe200007a4270 */
[----:B0-----:R-:W-:Y:S02]  /*77e0*/  FMUL R13, R132, R155 ;  /* 0x0000009b840d7220 */ /* 0x001fe40000400000 */
[----:B------:R0:W-:Y:S01]  /*77f0*/  @P1 STG.E desc[UR36][R10.64+0x140], R21 ;  /* 0x000140150a001986 */ /* 0x0001e2000c101924 */
[----:B------:R-:W-:-:S03]  /*7800*/  ISETP.GT.AND P1, PT, R0, 0x58, P2 ;  /* 0x000000580000780c */ /* 0x000fc60001724270 */
        /* <DEDUP_REMOVED lines=32> */
[-C--:B-1----:R-:W-:Y:S02]  /*7a10*/  FMUL R15, R146, R155.reuse ;  /* 0x0000009b920f7220 */ /* 0x082fe40000400000 */
[----:B------:R1:W-:Y:S01]  /*7a20*/  @P4 STG.E desc[UR36][R8.64+0x1c0], R13 ;  /* 0x0001c00d08004986 */ /* 0x0003e2000c101924 */
[C---:B------:R-:W-:Y:S02]  /*7a30*/  ISETP.GT.AND P4, PT, R0.reuse, 0x78, P0 ;  /* 0x000000780000780c */ /* 0x040fe40000784270 */
[----:B------:R-:W-:Y:S01]  /*7a40*/  ISETP.GT.AND P0, PT, R0, 0x79, P0 ;  /* 0x000000790000780c */ /* 0x000fe20000704270 */
[----:B------:R-:W-:Y:S01]  /*7a50*/  @P5 STG.E desc[UR36][R8.64+0x1c4], R145 ;  /* 0x0001c49108005986 */ /* 0x000fe2000c101924 */
[----:B0-----:R-:W-:-:S03]  /*7a60*/  FMUL R21, R148, R155 ;  /* 0x0000009b94157220 */ /* 0x001fc60000400000 */
[----:B------:R0:W-:Y:S01]  /*7a70*/  @P1 STG.E desc[UR36][R10.64+0x1c0], R15 ;  /* 0x0001c00f0a001986 */ /* 0x0001e2000c101924 */
[----:B------:R-:W-:-:S03]  /*7a80*/  ISETP.GT.AND P1, PT, R3, 0x80, PT ;  /* 0x000000800300780c */ /* 0x000fc60003f24270 */
[----:B------:R-:W-:Y:S01]  /*7a90*/  @P3 STG.E desc[UR36][R10.64+0x1c4], R147 ;  /* 0x0001c4930a003986 */ /* 0x000fe2000c101924 */
[C---:B------:R-:W-:Y:S02]  /*7aa0*/  ISETP.GT.AND P3, PT, R0.reuse, 0x78, P2 ;  /* 0x000000780000780c */ /* 0x040fe40001764270 */
[----:B------:R-:W-:Y:S01]  /*7ab0*/  ISETP.GT.AND P2, PT, R0, 0x79, P2 ;  /* 0x000000790000780c */ /* 0x000fe20001744270 */
[----:B------:R-:W-:Y:S01]  /*7ac0*/  @P4 STG.E desc[UR36][R8.64+0x1e0], R21 ;  /* 0x0001e01508004986 */ /* 0x000fe2000c101924 */
[----:B------:R-:W-:-:S03]  /*7ad0*/  IADD3 R12, P4, P5, R7, R8, R23 ;  /* 0x00000008070c7210 */ /* 0x000fc60007d9e017 */
[----:B------:R2:W-:Y:S01]  /*7ae0*/  @P0 STG.E desc[UR36][R8.64+0x1e4], R149 ;  /* 0x0001e49508000986 */ /* 0x0005e2000c101924 */
[----:B------:R-:W-:Y:S01]  /*7af0*/  ISETP.GT.AND P0, PT, R3, 0x88, PT ;  /* 0x000000880300780c */ /* 0x000fe20003f04270 */
[----:B------:R-:W-:Y:S01]  /*7b00*/  FMUL R3, R150, R155 ;  /* 0x0000009b96037220 */ /* 0x000fe20000400000 */
[----:B-1----:R-:W-:Y:S01]  /*7b10*/  IADD3.X R13, R6, R9, R5, P4, P5 ;  /* 0x00000009060d7210 */ /* 0x002fe200027ea405 */
[----:B0-----:R-:W-:Y:S01]  /*7b20*/  FMUL R15, R24, R155 ;  /* 0x0000009b180f7220 */ /* 0x001fe20000400000 */
[C---:B------:R-:W-:Y:S02]  /*7b30*/  ISETP.GT.AND P4, PT, R0.reuse, RZ, P1 ;  /* 0x000000ff0000720c */ /* 0x040fe40000f84270 */
[----:B------:R-:W-:Y:S01]  /*7b40*/  IADD3 R4, P5, R23, R8, RZ ;  /* 0x0000000817047210 */ /* 0x000fe20007fbe0ff */
[----:B------:R0:W-:Y:S01]  /*7b50*/  @P3 STG.E desc[UR36][R10.64+0x1e0], R3 ;  /* 0x0001e0030a003986 */ /* 0x0001e2000c101924 */
[----:B------:R-:W-:-:S03]  /*7b60*/  ISETP.GT.AND P3, PT, R0, 0x1, P1 ;  /* 0x000000010000780c */ /* 0x000fc60000f64270 */
[----:B------:R-:W-:Y:S01]  /*7b70*/  IMAD.X R5, R5, 0x1, R9, P5 ;  /* 0x0000000105057824 */ /* 0x000fe200028e0609 */
[----:B------:R1:W-:Y:S01]  /*7b80*/  @P2 STG.E desc[UR36][R10.64+0x1e4], R151 ;  /* 0x0001e4970a002986 */ /* 0x0003e2000c101924 */
[C---:B------:R-:W-:Y:S02]  /*7b90*/  ISETP.GT.AND P2, PT, R0.reuse, RZ, P0 ;  /* 0x000000ff0000720c */ /* 0x040fe40000744270 */
[----:B------:R-:W-:Y:S02]  /*7ba0*/  ISETP.GT.AND P5, PT, R0, 0x1, P0 ;  /* 0x000000010000780c */ /* 0x000fe400007a4270 */
[----:B------:R3:W-:Y:S01]  /*7bb0*/  @P4 STG.E desc[UR36][R4.64], R15 ;  /* 0x0000000f04004986 */ /* 0x0007e2000c101924 */
[----:B--2---:R-:W-:Y:S01]  /*7bc0*/  IADD3 R8, P4, R7, R4, RZ ;  /* 0x0000000407087210 */ /* 0x004fe20007f9e0ff */
[----:B0-----:R-:W-:Y:S02]  /*7bd0*/  FMUL R3, R26, R155 ;  /* 0x0000009b1a037220 */ /* 0x001fe40000400000 */
[----:B------:R-:W-:Y:S01]  /*7be0*/  @P3 STG.E desc[UR36][R4.64+0x4], R25 ;  /* 0x0000041904003986 */ /* 0x000fe2000c101924 */
[----:B------:R-:W-:-:S02]  /*7bf0*/  IADD3.X R9, R6, R5, RZ, P4, !PT ;  /* 0x0000000506097210 */ /* 0x000fc400027fe4ff */
[C---:B------:R-:W-:Y:S02]  /*7c00*/  ISETP.GT.AND P3, PT, R0.reuse, 0x8, P1 ;  /* 0x000000080000780c */ /* 0x040fe40000f64270 */
[----:B-1----:R-:W-:Y:S01]  /*7c10*/  IADD3 R10, P4, R7, R4, RZ ;  /* 0x00000004070a7210 */ /* 0x002fe20007f9e0ff */
[----:B------:R0:W-:Y:S01]  /*7c20*/  @P2 STG.E desc[UR36][R8.64], R3 ;  /* 0x0000000308002986 */ /* 0x0001e2000c101924 */
[----:B------:R-:W-:Y:S01]  /*7c30*/  ISETP.GT.AND P2, PT, R0, 0x8, P0 ;  /* 0x000000080000780c */ /* 0x000fe20000744270 */
[-C--:B------:R-:W-:Y:S01]  /*7c40*/  FMUL R7, R28, R155.reuse ;  /* 0x0000009b1c077220 */ /* 0x080fe20000400000 */
[----:B---3--:R-:W-:Y:S01]  /*7c50*/  FMUL R15, R30, R155 ;  /* 0x0000009b1e0f7220 */ /* 0x008fe20000400000 */
[----:B------:R1:W-:Y:S01]  /*7c60*/  @P5 STG.E desc[UR36][R8.64+0x4], R27 ;  /* 0x0000041b08005986 */ /* 0x0003e2000c101924 */
[----:B------:R-:W-:Y:S01]  /*7c70*/  ISETP.GT.AND P5, PT, R0, 0x9, P1 ;  /* 0x000000090000780c */ /* 0x000fe20000fa4270 */
[----:B------:R-:W-:Y:S01]  /*7c80*/  IMAD.X R11, R6, 0x1, R5, P4 ;  /* 0x00000001060b7824 */ /* 0x000fe200020e0605 */
[----:B------:R-:W-:-:S03]  /*7c90*/  ISETP.GT.AND P4, PT, R0, 0x11, P1 ;  /* 0x000000110000780c */ /* 0x000fc60000f84270 */
[----:B------:R2:W-:Y:S01]  /*7ca0*/  @P3 STG.E desc[UR36][R4.64+0x20], R7 ;  /* 0x0000200704003986 */ /* 0x0005e2000c101924 */
[----:B------:R-:W-:Y:S01]  /*7cb0*/  ISETP.GT.AND P3, PT, R0, 0x9, P0 ;  /* 0x000000090000780c */ /* 0x000fe20000764270 */
[-C--:B0-----:R-:W-:Y:S01]  /*7cc0*/  FMUL R3, R32, R155.reuse ;  /* 0x0000009b20037220 */ /* 0x081fe20000400000 */
[----:B-1----:R-:W-:-:S05]  /*7cd0*/  FMUL R9, R34, R155 ;  /* 0x0000009b22097220 */ /* 0x002fca0000400000 */
[----:B------:R-:W-:Y:S01]  /*7ce0*/  @P5 STG.E desc[UR36][R4.64+0x24], R29 ;  /* 0x0000241d04005986 */ /* 0x000fe2000c101924 */
[----:B------:R-:W-:-:S03]  /*7cf0*/  ISETP.GT.AND P5, PT, R0, 0x10, P1 ;  /* 0x000000100000780c */ /* 0x000fc60000fa4270 */
[----:B------:R0:W-:Y:S01]  /*7d00*/  @P2 STG.E desc[UR36][R10.64+0x20], R15 ;  /* 0x0000200f0a002986 */ /* 0x0001e2000c101924 */
[----:B------:R-:W-:-:S03]  /*7d10*/  ISETP.GT.AND P2, PT, R0, 0x10, P0 ;  /* 0x000000100000780c */ /* 0x000fc60000744270 */
[----:B------:R-:W-:Y:S01]  /*7d20*/  @P3 STG.E desc[UR36][R12.64+0x24], R31 ;  /* 0x0000241f0c003986 */ /* 0x000fe2000c101924 */
[----:B------:R-:W-:-:S03]  /*7d30*/  ISETP.GT.AND P3, PT, R0, 0x11, P0 ;  /* 0x000000110000780c */ /* 0x000fc60000764270 */
[----:B------:R-:W-:Y:S01]  /*7d40*/  @P4 STG.E desc[UR36][R4.64+0x44], R33 ;  /* 0x0000442104004986 */ /* 0x000fe2000c101924 */
[----:B------:R-:W-:-:S03]  /*7d50*/  ISETP.GT.AND P4, PT, R0, 0x18, P1 ;  /* 0x000000180000780c */ /* 0x000fc60000f84270 */
[----:B------:R1:W-:Y:S01]  /*7d60*/  @P5 STG.E desc[UR36][R4.64+0x40], R3 ;  /* 0x0000400304005986 */ /* 0x0003e2000c101924 */
[----:B------:R-:W-:Y:S01]  /*7d70*/  ISETP.GT.AND P5, PT, R0, 0x19, P1 ;  /* 0x000000190000780c */ /* 0x000fe20000fa4270 */
[----:B------:R-:W-:Y:S01]  /*7d80*/  @P2 IMAD.MOV.U32 R6, RZ, RZ, R12 ;  /* 0x000000ffff062224 */ /* 0x000fe200078e000c */
[----:B--2---:R-:W-:Y:S01]  /*7d90*/  @P2 MOV R7, R13 ;  /* 0x0000000d00072202 */ /* 0x004fe20000000f00 */
[----:B0-----:R-:W-:-:S04]  /*7da0*/  FMUL R11, R36, R155 ;  /* 0x0000009b240b7220 */ /* 0x001fc80000400000 */
[----:B------:R0:W-:Y:S01]  /*7db0*/  @P2 STG.E desc[UR36][R6.64+0x40], R9 ;  /* 0x0000400906002986 */ /* 0x0001e2000c101924 */
[----:B------:R-:W-:Y:S01]  /*7dc0*/  ISETP.GT.AND P2, PT, R0, 0x18, P0 ;  /* 0x000000180000780c */ /* 0x000fe20000744270 */
[-C--:B-1----:R-:W-:Y:S01]  /*7dd0*/  FMUL R3, R38, R155.reuse ;  /* 0x0000009b26037220 */ /* 0x082fe20000400000 */
[----:B0-----:R-:W-:Y:S02]  /*7de0*/  @P3 IMAD.MOV.U32 R6, RZ, RZ, R12 ;  /* 0x000000ffff063224 */ /* 0x001fe400078e000c */
[----:B------:R-:W-:Y:S01]  /*7df0*/  FMUL R9, R40, R155 ;  /* 0x0000009b28097220 */ /* 0x000fe20000400000 */
[----:B------:R-:W-:-:S05]  /*7e00*/  @P3 IMAD.MOV.U32 R7, RZ, RZ, R13 ;  /* 0x000000ffff073224 */ /* 0x000fca00078e000d */
[----:B------:R0:W-:Y:S01]  /*7e10*/  @P3 STG.E desc[UR36][R6.64+0x44], R35 ;  /* 0x0000442306003986 */ /* 0x0001e2000c101924 */
[----:B------:R-:W-:-:S03]  /*7e20*/  ISETP.GT.AND P3, PT, R0, 0x19, P0 ;  /* 0x000000190000780c */ /* 0x000fc60000764270 */
[----:B------:R1:W-:Y:S01]  /*7e30*/  @P4 STG.E desc[UR36][R4.64+0x60], R11 ;  /* 0x0000600b04004986 */ /* 0x0003e2000c101924 */
[----:B------:R-:W-:-:S03]  /*7e40*/  ISETP.GT.AND P4, PT, R0, 0x20, P1 ;  /* 0x000000200000780c */ /* 0x000fc60000f84270 */
[----:B------:R-:W-:Y:S01]  /*7e50*/  @P5 STG.E desc[UR36][R4.64+0x64], R37 ;  /* 0x0000642504005986 */ /* 0x000fe2000c101924 */
[----:B------:R-:W-:Y:S02]  /*7e60*/  ISETP.GT.AND P5, PT, R0, 0x21, P1 ;  /* 0x000000210000780c */ /* 0x000fe40000fa4270 */
[----:B0-----:R-:W-:Y:S01]  /*7e70*/  @P2 MOV R6, R12 ;  /* 0x0000000c00062202 */ /* 0x001fe20000000f00 */
[----:B------:R-:W-:Y:S02]  /*7e80*/  @P2 IMAD.MOV.U32 R7, RZ, RZ, R13 ;  /* 0x000000ffff072224 */ /* 0x000fe400078e000d */
[----:B-1----:R-:W-:-:S03]  /*7e90*/  FMUL R11, R42, R155 ;  /* 0x0000009b2a0b7220 */ /* 0x002fc60000400000 */
[----:B------:R0:W-:Y:S01]  /*7ea0*/  @P2 STG.E desc[UR36][R6.64+0x60], R3 ;  /* 0x0000600306002986 */ /* 0x0001e2000c101924 */
[----:B------:R-:W-:Y:S01]  /*7eb0*/  ISETP.GT.AND P2, PT, R0, 0x20, P0 ;  /* 0x000000200000780c */ /* 0x000fe20000744270 */
[----:B0-----:R-:W-:Y:S01]  /*7ec0*/  @P3 IMAD.MOV.U32 R6, RZ, RZ, R12 ;  /* 0x000000ffff063224 */ /* 0x001fe200078e000c */
[----:B------:R-:W-:Y:S01]  /*7ed0*/  @P3 MOV R7, R13 ;  /* 0x0000000d00073202 */ /* 0x000fe20000000f00 */
[----:B------:R-:W-:-:S04]  /*7ee0*/  FMUL R3, R44, R155 ;  /* 0x0000009b2c037220 */ /* 0x000fc80000400000 */
[----:B------:R0:W-:Y:S01]  /*7ef0*/  @P3 STG.E desc[UR36][R6.64+0x64], R39 ;  /* 0x0000642706003986 */ /* 0x0001e2000c101924 */
[----:B------:R-:W-:-:S03]  /*7f00*/  ISETP.GT.AND P3, PT, R0, 0x21, P0 ;  /* 0x000000210000780c */ /* 0x000fc60000764270 */
[----:B------:R1:W-:Y:S01]  /*7f10*/  @P4 STG.E desc[UR36][R4.64+0x80], R9 ;  /* 0x0000800904004986 */ /* 0x0003e2000c101924 */
[----:B------:R-:W-:-:S03]  /*7f20*/  ISETP.GT.AND P4, PT, R0, 0x28, P1 ;  /* 0x000000280000780c */ /* 0x000fc60000f84270 */
[----:B------:R-:W-:Y:S01]  /*7f30*/  @P5 STG.E desc[UR36][R4.64+0x84], R41 ;  /* 0x0000842904005986 */ /* 0x000fe2000c101924 */
[----:B------:R-:W-:Y:S01]  /*7f40*/  ISETP.GT.AND P5, PT, R0, 0x29, P1 ;  /* 0x000000290000780c */ /* 0x000fe20000fa4270 */
[----:B0-----:R-:W-:Y:S02]  /*7f50*/  @P2 IMAD.MOV.U32 R6, RZ, RZ, R12 ;  /* 0x000000ffff062224 */ /* 0x001fe400078e000c */
[----:B------:R-:W-:Y:S02]  /*7f60*/  @P2 IMAD.MOV.U32 R7, RZ, RZ, R13 ;  /* 0x000000ffff072224 */ /* 0x000fe400078e000d */
[----:B-1----:R-:W-:-:S03]  /*7f70*/  FMUL R9, R46, R155 ;  /* 0x0000009b2e097220 */ /* 0x002fc60000400000 */
[----:B------:R0:W-:Y:S01]  /*7f80*/  @P2 STG.E desc[UR36][R6.64+0x80], R11 ;  /* 0x0000800b06002986 */ /* 0x0001e2000c101924 */
[----:B------:R-:W-:Y:S02]  /*7f90*/  ISETP.GT.AND P2, PT, R0, 0x28, P0 ;  /* 0x000000280000780c */ /* 0x000fe40000744270 */
[----:B0-----:R-:W-:Y:S01]  /*7fa0*/  @P3 MOV R6, R12 ;  /* 0x0000000c00063202 */ /* 0x001fe20000000f00 */
[----:B------:R-:W-:Y:S02]  /*7fb0*/  @P3 IMAD.MOV.U32 R7, RZ, RZ, R13 ;  /* 0x000000ffff073224 */ /* 0x000fe400078e000d */
[----:B------:R-:W-:-:S03]  /*7fc0*/  FMUL R11, R48, R155 ;  /* 0x0000009b300b7220 */ /* 0x000fc60000400000 */
[----:B------:R0:W-:Y:S01]  /*7fd0*/  @P3 STG.E desc[UR36][R6.64+0x84], R43 ;  /* 0x0000842b06003986 */ /* 0x0001e2000c101924 */
[----:B------:R-:W-:-:S03]  /*7fe0*/  ISETP.GT.AND P3, PT, R0, 0x29, P0 ;  /* 0x000000290000780c */ /* 0x000fc60000764270 */
[----:B------:R1:W-:Y:S01]  /*7ff0*/  @P4 STG.E desc[UR36][R4.64+0xa0], R3 ;  /* 0x0000a00304004986 */ /* 0x0003e2000c101924 */
[----:B------:R-:W-:-:S03]  /*8000*/  ISETP.GT.AND P4, PT, R0, 0x30, P1 ;  /* 0x000000300000780c */ /* 0x000fc60000f84270 */
[----:B------:R-:W-:Y:S01]  /*8010*/  @P5 STG.E desc[UR36][R4.64+0xa4], R45 ;  /* 0x0000a42d04005986 */ /* 0x000fe2000c101924 */
[----:B------:R-:W-:Y:S01]  /*8020*/  ISETP.GT.AND P5, PT, R0, 0x31, P1 ;  /* 0x000000310000780c */ /* 0x000fe20000fa4270 */
[----:B0-----:R-:W-:Y:S01]  /*8030*/  @P2 IMAD.MOV.U32 R6, RZ, RZ, R12 ;  /* 0x000000ffff062224 */ /* 0x001fe200078e000c */
[----:B------:R-:W-:Y:S01]  /*8040*/  @P2 MOV R7, R13 ;  /* 0x0000000d00072202 */ /* 0x000fe20000000f00 */
[----:B-1----:R-:W-:-:S04]  /*8050*/  FMUL R3, R50, R155 ;  /* 0x0000009b32037220 */ /* 0x002fc80000400000 */
[----:B------:R0:W-:Y:S01]  /*8060*/  @P2 STG.E desc[UR36][R6.64+0xa0], R9 ;  /* 0x0000a00906002986 */ /* 0x0001e2000c101924 */
[----:B------:R-:W-:Y:S01]  /*8070*/  ISETP.GT.AND P2, PT, R0, 0x30, P0 ;  /* 0x000000300000780c */ /* 0x000fe20000744270 */
        /* <DEDUP_REMOVED lines=118> */
[C---:B------:R-:W-:Y:S02]  /*87e0*/  ISETP.GT.AND P4, PT, R0.reuse, 0x71, P0 ;  /* 0x000000710000780c */ /* 0x040fe40000784270 */
[C---:B------:R-:W-:Y:S01]  /*87f0*/  ISETP.GT.AND P0, PT, R0.reuse, 0x79, P0 ;  /* 0x000000790000780c */ /* 0x040fe20000704270 */
[----:B------:R-:W-:Y:S01]  /*8800*/  @P2 STG.E desc[UR36][R4.64+0x1c4], R81 ;  /* 0x0001c45104002986 */ /* 0x000fe2000c101924 */
[C---:B------:R-:W-:Y:S02]  /*8810*/  ISETP.GT.AND P2, PT, R0.reuse, 0x78, P1 ;  /* 0x000000780000780c */ /* 0x040fe40000f44270 */
[----:B------:R-:W-:-:S03]  /*8820*/  ISETP.GT.AND P1, PT, R0, 0x79, P1 ;  /* 0x000000790000780c */ /* 0x000fc60000f24270 */
[----:B0-----:R-:W-:Y:S01]  /*8830*/  @P3 IMAD.MOV.U32 R6, RZ, RZ, R12 ;  /* 0x000000ffff063224 */ /* 0x001fe200078e000c */
[----:B------:R-:W-:Y:S01]  /*8840*/  @P3 MOV R7, R13 ;  /* 0x0000000d00073202 */ /* 0x000fe20000000f00 */
[----:B-1----:R-:W-:-:S04]  /*8850*/  FMUL R11, R86, R155 ;  /* 0x0000009b560b7220 */ /* 0x002fc80000400000 */
[----:B------:R0:W-:Y:S02]  /*8860*/  @P3 STG.E desc[UR36][R6.64+0x1c0], R3 ;  /* 0x0001c00306003986 */ /* 0x0001e4000c101924 */
[----:B0-----:R-:W-:Y:S02]  /*8870*/  @P4 IMAD.MOV.U32 R6, RZ, RZ, R12 ;  /* 0x000000ffff064224 */ /* 0x001fe400078e000c */
[----:B------:R-:W-:-:S05]  /*8880*/  @P4 IMAD.MOV.U32 R7, RZ, RZ, R13 ;  /* 0x000000ffff074224 */ /* 0x000fca00078e000d */
[----:B------:R-:W-:Y:S04]  /*8890*/  @P4 STG.E desc[UR36][R6.64+0x1c4], R83 ;  /* 0x0001c45306004986 */ /* 0x000fe8000c101924 */
[----:B------:R-:W-:Y:S04]  /*88a0*/  @P2 STG.E desc[UR36][R4.64+0x1e0], R9 ;  /* 0x0001e00904002986 */ /* 0x000fe8000c101924 */
[----:B------:R0:W-:Y:S02]  /*88b0*/  @P1 STG.E desc[UR36][R4.64+0x1e4], R85 ;  /* 0x0001e45504001986 */ /* 0x0001e4000c101924 */
[----:B0-----:R-:W-:Y:S01]  /*88c0*/  @P5 MOV R4, R12 ;  /* 0x0000000c00045202 */ /* 0x001fe20000000f00 */
[----:B------:R-:W-:-:S05]  /*88d0*/  @P5 IMAD.MOV.U32 R5, RZ, RZ, R13 ;  /* 0x000000ffff055224 */ /* 0x000fca00078e000d */
[----:B------:R0:W-:Y:S04]  /*88e0*/  @P5 STG.E desc[UR36][R4.64+0x1e0], R11 ;  /* 0x0001e00b04005986 */ /* 0x0001e8000c101924 */
[----:B------:R0:W-:Y:S02]  /*88f0*/  @P0 STG.E desc[UR36][R12.64+0x1e4], R87 ;  /* 0x0001e4570c000986 */ /* 0x0001e4000c101924 */
.L_x_284:
[----:B------:R-:W-:Y:S05]  /*8900*/  BSYNC B0 ;  /* 0x0000000000007941 */ /* 0x000fea0003800000 */
.L_x_32:
[----:B------:R-:W-:Y:S01]  /*8910*/  ULDC UR4, c[0x0][0xc] ;  /* 0x0000030000047ab9 */ /* 0x000fe20000000800 */
[----:B------:R-:W-:Y:S01]  /*8920*/  ULDC UR5, c[0x0][0x10] ;  /* 0x0000040000057ab9 */ /* 0x000fe20000000800 */
[----:B0-----:R-:W0:Y:S01]  /*8930*/  LDC R3, c[0x0][0x14] ;  /* 0x00000500ff037b82 */ /* 0x001e220000000800 */
[----:B------:R-:W-:Y:S01]  /*8940*/  UIMAD.WIDE.U32 UR4, UR4, UR5, URZ ;  /* 0x00000005040472a5 */ /* 0x000fe2000f8e003f */
[----:B------:R-:W-:Y:S01]  /*8950*/  PRMT R0, RZ, 0x7610, R0 ;  /* 0x00007610ff007816 */ /* 0x000fe20000000000 */
[----:B------:R-:W-:Y:S01]  /*8960*/  IMAD.MOV.U32 R23, RZ, RZ, -0x1 ;  /* 0xffffffffff177424 */ /* 0x000fe200078e00ff */
[----:B------:R-:W-:-:S03]  /*8970*/  MOV R154, 0xffffffff ;  /* 0xffffffff009a7802 */ /* 0x000fc60000000f00 */
[----:B0-----:R-:W-:-:S04]  /*8980*/  IMAD.WIDE.U32 R16, R3, UR4, R16 ;  /* 0x0000000403107c25 */ /* 0x001fc8000f8e0010 */
[----:B------:R-:W-:Y:S01]  /*8990*/  IMAD R3, R3, UR5, RZ ;  /* 0x0000000503037c24 */ /* 0x000fe2000f8e02ff */
[----:B------:R-:W-:Y:S02]  /*89a0*/  ULDC.64 UR4, c[0x0][0x650] ;  /* 0x0001940000047ab9 */ /* 0x000fe40000000a00 */
[----:B------:R-:W-:Y:S01]  /*89b0*/  ISETP.GE.U32.AND P0, PT, R16, UR4, PT ;  /* 0x0000000410007c0c */ /* 0x000fe2000bf06070 */
[----:B------:R-:W-:-:S05]  /*89c0*/  IMAD.IADD R17, R17, 0x1, R3 ;  /* 0x0000000111117824 */ /* 0x000fca00078e0203 */
[----:B------:R-:W-:-:S13]  /*89d0*/  ISETP.GE.U32.AND.EX P0, PT, R17, UR5, PT, P0 ;  /* 0x0000000511007c0c */ /* 0x000fda000bf06100 */
[----:B------:R-:W-:Y:S05]  /*89e0*/  @P0 BRA `(.L_x_285) ;  /* 0x0000000400640947 */ /* 0x000fea0003800000 */
[----:B------:R-:W0:Y:S01]  /*89f0*/  S2R R12, SR_CTAID.X ;  /* 0x00000000000c7919 */ /* 0x000e220000002500 */
[----:B--2---:R-:W2:Y:S01]  /*8a00*/  LDC.64 R10, c[0x0][0x628] ;  /* 0x00018a00ff0a7b82 */ /* 0x004ea20000000a00 */
[----:B------:R-:W-:Y:S01]  /*8a10*/  ULDC UR4, c[0x0][0x150] ;  /* 0x0000540000047ab9 */ /* 0x000fe20000000800 */
[----:B------:R-:W-:Y:S01]  /*8a20*/  IMAD.MOV.U32 R8, RZ, RZ, R16 ;  /* 0x000000ffff087224 */ /* 0x000fe200078e0010 */
[----:B------:R-:W0:Y:S01]  /*8a30*/  S2R R24, SR_CTAID.Y ;  /* 0x0000000000187919 */ /* 0x000e220000002600 */
[----:B------:R-:W-:-:S04]  /*8a40*/  MOV R9, R17 ;  /* 0x0000001100097202 */ /* 0x000fc80000000f00 */
[----:B------:R-:W1:Y:S08]  /*8a50*/  LDC R21, c[0x0][0x144] ;  /* 0x00005100ff157b82 */ /* 0x000e700000000800 */
[----:B------:R-:W1:Y:S08]  /*8a60*/  LDC R0, c[0x0][0x630] ;  /* 0x00018c00ff007b82 */ /* 0x000e700000000800 */
[----:B------:R-:W1:Y:S01]  /*8a70*/  LDC.64 R14, c[0x0][0x620] ;  /* 0x00018800ff0e7b82 */ /* 0x000e620000000a00 */
[----:B--2---:R-:W-:-:S04]  /*8a80*/  ISETP.NE.U32.AND P0, PT, R10, RZ, PT ;  /* 0x000000ff0a00720c */ /* 0x004fc80003f05070 */
[----:B------:R-:W-:Y:S02]  /*8a90*/  ISETP.NE.AND.EX P0, PT, R11, RZ, PT, P0 ;  /* 0x000000ff0b00720c */ /* 0x000fe40003f05300 */
[----:B0-----:R-:W-:-:S05]  /*8aa0*/  I2FP.F32.U32 R3, R12 ;  /* 0x0000000c00037245 */ /* 0x001fca0000201000 */
[----:B------:R-:W-:-:S04]  /*8ab0*/  FMUL R3, R3, UR4 ;  /* 0x0000000403037c20 */ /* 0x000fc80008400000 */
[----:B------:R0:W2:Y:S02]  /*8ac0*/  F2I.U32.TRUNC.NTZ R20, R3 ;  /* 0x0000000300147305 */ /* 0x0000a4000020f000 */
[----:B------:R-:W-:Y:S05]  /*8ad0*/  @!P0 BRA `(.L_x_286) ;  /* 0x0000000000288947 */ /* 0x000fea0003800000 */
[----:B0-----:R-:W0:Y:S02]  /*8ae0*/  LDC R3, c[0x0][0x634] ;  /* 0x00018d00ff037b82 */ /* 0x001e240000000800 */
[----:B0-----:R-:W-:-:S05]  /*8af0*/  IADD3 R3, P0, R16, R3, RZ ;  /* 0x0000000310037210 */ /* 0x001fca0007f1e0ff */
[----:B------:R-:W-:-:S04]  /*8b00*/  IMAD.X R13, RZ, RZ, R17, P0 ;  /* 0x000000ffff0d7224 */ /* 0x000fc800000e0611 */
[----:B------:R-:W-:-:S04]  /*8b10*/  IMAD.WIDE.U32 R4, R13, R10, RZ ;  /* 0x0000000a0d047225 */ /* 0x000fc800078e00ff */
[----:B---3--:R-:W-:-:S04]  /*8b20*/  IMAD.WIDE.U32 R6, P0, R3, R11, R4 ;  /* 0x0000000b03067225 */ /* 0x008fc80007800004 */
[----:B------:R-:W-:Y:S01]  /*8b30*/  IMAD.WIDE.U32 R4, R3, R10, RZ ;  /* 0x0000000a03047225 */ /* 0x000fe200078e00ff */
[----:B------:R-:W-:-:S03]  /*8b40*/  MOV R8, R7 ;  /* 0x0000000700087202 */ /* 0x000fc60000000f00 */
[----:B------:R-:W-:Y:S01]  /*8b50*/  IMAD.X R9, RZ, RZ, RZ, P0 ;  /* 0x000000ffff097224 */ /* 0x000fe200000e06ff */
[----:B------:R-:W-:-:S05]  /*8b60*/  IADD3 RZ, P0, R5, R6, RZ ;  /* 0x0000000605ff7210 */ /* 0x000fca0007f1e0ff */
[----:B------:R-:W-:-:S08]  /*8b70*/  IMAD.WIDE.U32.X R8, R13, R11, R8, P0 ;  /* 0x0000000b0d087225 */ /* 0x000fd000000e0408 */
.L_x_286:
[----:B------:R-:W4:Y:S01]  /*8b80*/  LDC.64 R30, c[0x0][0x640] ;  /* 0x00019000ff1e7b82 */ /* 0x000f220000000a00 */
[-CC-:B-1----:R-:W-:Y:S01]  /*8b90*/  SHF.R.U64 R23, R8, R0.reuse, R9.reuse ;  /* 0x0000000008177219 */ /* 0x182fe20000001209 */
[----:B--2---:R-:W-:Y:S01]  /*8ba0*/  IMAD.MOV R20, RZ, RZ, -R20 ;  /* 0x000000ffff147224 */ /* 0x004fe200078e0a14 */
[----:B------:R-:W-:Y:S01]  /*8bb0*/  SHF.R.U32.HI R0, RZ, R0, R9 ;  /* 0x00000000ff007219 */ /* 0x000fe20000011609 */
[----:B------:R-:W-:Y:S01]  /*8bc0*/  ULDC UR4, c[0x0][0x154] ;  /* 0x0000550000047ab9 */ /* 0x000fe20000000800 */
[----:B0-----:R-:W-:Y:S01]  /*8bd0*/  IADD3 R3, P0, RZ, -R23, RZ ;  /* 0x80000017ff037210 */ /* 0x001fe20007f1e0ff */
[----:B------:R-:W-:Y:S02]  /*8be0*/  IMAD R26, R21, R20, R12 ;  /* 0x00000014151a7224 */ /* 0x000fe400078e020c */
[----:B---3--:R-:W0:Y:S01]  /*8bf0*/  LDC R6, c[0x0][0x618] ;  /* 0x00018600ff067b82 */ /* 0x008e220000000800 */
[----:B------:R-:W-:Y:S02]  /*8c00*/  IMAD.MOV.U32 R7, RZ, RZ, 0x1 ;  /* 0x00000001ff077424 */ /* 0x000fe400078e00ff */
[----:B------:R-:W-:-:S04]  /*8c10*/  IMAD.X R5, RZ, RZ, ~R0, P0 ;  /* 0x000000ffff057224 */ /* 0x000fc800000e0e00 */
[-C--:B------:R-:W-:Y:S01]  /*8c20*/  IMAD R0, R5, R14.reuse, RZ ;  /* 0x0000000e05007224 */ /* 0x080fe200078e02ff */
[----:B------:R-:W1:Y:S01]  /*8c30*/  LDC R8, c[0x0][0x608] ;  /* 0x00018200ff087b82 */ /* 0x000e620000000800 */
[----:B------:R-:W-:-:S04]  /*8c40*/  IMAD.WIDE.U32 R4, R3, R14, R16 ;  /* 0x0000000e03047225 */ /* 0x000fc800078e0010 */
[----:B------:R-:W-:Y:S01]  /*8c50*/  IMAD R3, R3, R15, R0 ;  /* 0x0000000f03037224 */ /* 0x000fe200078e0200 */
[----:B------:R-:W-:Y:S02]  /*8c60*/  I2FP.F32.U32 R0, R24 ;  /* 0x0000001800007245 */ /* 0x000fe40000201000 */
[----:B------:R-:W2:Y:S01]  /*8c70*/  LDC R28, c[0x0][0x658] ;  /* 0x00019600ff1c7b82 */ /* 0x000ea20000000800 */
[----:B----4-:R-:W-:Y:S02]  /*8c80*/  ISETP.NE.U32.AND P0, PT, R30, RZ, PT ;  /* 0x000000ff1e00720c */ /* 0x010fe40003f05070 */
[----:B------:R-:W-:Y:S01]  /*8c90*/  IADD3 R3, R5, R3, RZ ;  /* 0x0000000305037210 */ /* 0x000fe20007ffe0ff */
[----:B------:R-:W-:Y:S01]  /*8ca0*/  FMUL R0, R0, UR4 ;  /* 0x0000000400007c20 */ /* 0x000fe20008400000 */
[----:B------:R-:W-:Y:S01]  /*8cb0*/  ISETP.NE.AND.EX P0, PT, R31, RZ, PT, P0 ;  /* 0x000000ff1f00720c */ /* 0x000fe20003f05300 */
[----:B------:R-:W-:Y:S02]  /*8cc0*/  IMAD.MOV.U32 R5, RZ, RZ, -0x1 ;  /* 0xffffffffff057424 */ /* 0x000fe400078e00ff */
[----:B------:R-:W3:Y:S01]  /*8cd0*/  LDC R15, c[0x0][0x148] ;  /* 0x00005200ff0f7b82 */ /* 0x000ee20000000800 */
[-CC-:B0-----:R-:W-:Y:S01]  /*8ce0*/  SHF.R.U64 R12, R4, R6.reuse, R3.reuse ;  /* 0x00000006040c7219 */ /* 0x181fe20000001203 */
[----:B------:R0:W4:Y:S01]  /*8cf0*/  F2I.U32.TRUNC.NTZ R13, R0 ;  /* 0x00000000000d7305 */ /* 0x000122000020f000 */
[----:B------:R-:W-:-:S05]  /*8d00*/  SHF.R.U32.HI R3, RZ, R6, R3 ;  /* 0x00000006ff037219 */ /* 0x000fca0000011603 */
[----:B------:R-:W0:Y:S01]  /*8d10*/  LDC R20, c[0x0][0x600] ;  /* 0x00018000ff147b82 */ /* 0x000e220000000800 */
[-CC-:B-1----:R-:W-:Y:S02]  /*8d20*/  SHF.R.U64 R10, R12, R8.reuse, R3.reuse ;  /* 0x000000080c0a7219 */ /* 0x182fe40000001203 */
[----:B------:R-:W-:-:S05]  /*8d30*/  SHF.R.U32.HI R3, RZ, R8, R3 ;  /* 0x00000008ff037219 */ /* 0x000fca0000011603 */
[----:B------:R-:W1:Y:S01]  /*8d40*/  LDC R21, c[0x0][0x648] ;  /* 0x00019200ff157b82 */ /* 0x000e620000000800 */
[-C--:B--2---:R-:W-:Y:S02]  /*8d50*/  SHF.L.U32 R4, R5, R28.reuse, RZ ;  /* 0x0000001c05047219 */ /* 0x084fe400000006ff */
[-CC-:B------:R-:W-:Y:S02]  /*8d60*/  SHF.R.U64 R14, R10, R28.reuse, R3.reuse ;  /* 0x0000001c0a0e7219 */ /* 0x180fe40000001203 */
[----:B------:R-:W-:Y:S02]  /*8d70*/  SHF.R.U32.HI R5, RZ, R28, R3 ;  /* 0x0000001cff057219 */ /* 0x000fe40000011603 */
[----:B------:R-:W-:Y:S01]  /*8d80*/  LOP3.LUT R153, RZ, R4, RZ, 0x33, !PT ;  /* 0x00000004ff997212 */ /* 0x000fe200078e33ff */
[----:B------:R-:W2:Y:S01]  /*8d90*/  LDC R25, c[0x0][0x638] ;  /* 0x00018e00ff197b82 */ /* 0x000ea20000000800 */
[----:B------:R-:W-:Y:S02]  /*8da0*/  SHF.L.U32 R28, R7, R28, RZ ;  /* 0x0000001c071c7219 */ /* 0x000fe400000006ff */
[----:B------:R-:W-:-:S05]  /*8db0*/  MOV R4, R14 ;  /* 0x0000000e00047202 */ /* 0x000fca0000000f00 */
[----:B------:R-:W0:Y:S01]  /*8dc0*/  LDC R27, c[0x0][0x610] ;  /* 0x00018400ff1b7b82 */ /* 0x000e220000000800 */
[----:B----4-:R-:W-:Y:S05]  /*8dd0*/  @!P0 BRA `(.L_x_287) ;  /* 0x0000000000288947 */ /* 0x010fea0003800000 */
        /* <DEDUP_REMOVED lines=10> */
.L_x_287:
[----:B------:R-:W-:Y:S01]  /*8e80*/  ISETP.NE.AND P0, PT, R2, 0x1, PT ;  /* 0x000000010200780c */ /* 0x000fe20003f05270 */
[----:B------:R-:W-:Y:S01]  /*8e90*/  IMAD.MOV R13, RZ, RZ, -R13 ;  /* 0x000000ffff0d7224 */ /* 0x000fe200078e0a0d */
[----:B01----:R-:W-:Y:S01]  /*8ea0*/  SHF.R.U64 R0, R4, R21, R5 ;  /* 0x0000001504007219 */ /* 0x003fe20000001205 */
[----:B------:R-:W-:Y:S01]  /*8eb0*/  VIADD R5, R20, 0xffffffff ;  /* 0xffffffff14057836 */ /* 0x000fe20000000000 */
[----:B------:R-:W-:Y:S02]  /*8ec0*/  LOP3.LUT R153, R10, R153, RZ, 0xc0, !PT ;  /* 0x000000990a997212 */ /* 0x000fe400078ec0ff */
[----:B------:R-:W-:Y:S02]  /*8ed0*/  IADD3 R3, -R0, RZ, RZ ;  /* 0x000000ff00037210 */ /* 0x000fe40007ffe1ff */
[----:B------:R-:W-:Y:S01]  /*8ee0*/  LOP3.LUT R5, R12, R5, RZ, 0xc0, !PT ;  /* 0x000000050c057212 */ /* 0x000fe200078ec0ff */
[----:B------:R-:W-:Y:S02]  /*8ef0*/  IMAD R153, R28, R0, R153 ;  /* 0x000000001c997224 */ /* 0x000fe400078e0299 */
[----:B--2---:R-:W-:-:S02]  /*8f00*/  IMAD R0, R3, R25, R14 ;  /* 0x0000001903007224 */ /* 0x004fc400078e020e */
[----:B---3--:R-:W-:Y:S02]  /*8f10*/  @P0 IMAD R26, R15, R13, R24 ;  /* 0x0000000d0f1a0224 */ /* 0x008fe400078e0218 */
[----:B------:R-:W-:Y:S02]  /*8f20*/  IMAD R4, R0, R20, R5 ;  /* 0x0000001400047224 */ /* 0x000fe400078e0205 */
[----:B------:R-:W-:Y:S02]  /*8f30*/  IMAD R153, R153, R27, R26 ;  /* 0x0000001b99997224 */ /* 0x000fe400078e021a */
[----:B------:R-:W-:-:S03]  /*8f40*/  IMAD.MOV.U32 R3, RZ, RZ, 0x1 ;  /* 0x00000001ff037424 */ /* 0x000fc600078e00ff */
[----:B------:R-:W-:Y:S02]  /*8f50*/  SEL R154, R4, R153, !P0 ;  /* 0x00000099049a7207 */ /* 0x000fe40004000000 */
[----:B------:R-:W-:Y:S02]  /*8f60*/  PRMT R0, R3, 0x7610, R0 ;  /* 0x0000761003007816 */ /* 0x000fe40000000000 */
[----:B------:R-:W-:-:S07]  /*8f70*/  SEL R153, R153, R4, !P0 ;  /* 0x0000000499997207 */ /* 0x000fce0004000000 */
.L_x_285:
[----:B------:R-:W-:-:S13]  /*8f80*/  LOP3.LUT P0, RZ, R0, 0xff, RZ, 0xc0, !PT ;  /* 0x000000ff00ff7812 */ /* 0x000fda000780c0ff */
[----:B------:R-:W-:Y:S05]  /*8f90*/  @P0 BRA `(.L_x_288) ;  /* 0xffffff8000a00947 */ /* 0x000fea000383ffff */
[----:B------:R-:W-:Y:S05]  /*8fa0*/  EXIT ;  /* 0x000000000000794d */ /* 0x000fea0003800000 */
.L_x_7:
        /* <DEDUP_REMOVED lines=9> */
[----:B------:R-:W-:Y:S01]  /*9040*/  IMAD.MOV.U32 R12, RZ, RZ, R16 ;  /* 0x000000ffff0c7224 */ /* 0x000fe200078e0010 */
[----:B------:R-:W-:-:S06]  /*9050*/  MOV R13, R17 ;  /* 0x00000011000d7202 */ /* 0x000fcc0000000f00 */
[----:B------:R-:W1:Y:S08]  /*9060*/  LDC R6, c[0x0][0x630] ;  /* 0x00018c00ff067b82 */ /* 0x000e700000000800 */
[----:B------:R-:W2:Y:S01]  /*9070*/  LDC.64 R24, c[0x0][0x620] ;  /* 0x00018800ff187b82 */ /* 0x000ea20000000a00 */
[----:B0-----:R-:W-:-:S04]  /*9080*/  ISETP.NE.U32.AND P0, PT, R14, RZ, PT ;  /* 0x000000ff0e00720c */ /* 0x001fc80003f05070 */
[----:B------:R-:W-:-:S13]  /*9090*/  ISETP.NE.AND.EX P0, PT, R15, RZ, PT, P0 ;  /* 0x000000ff0f00720c */ /* 0x000fda0003f05300 */
[----:B-12---:R-:W-:Y:S05]  /*90a0*/  @!P0 BRA `(.L_x_290) ;  /* 0x0000000000288947 */ /* 0x006fea0003800000 */
[----:B------:R-:W0:Y:S02]  /*90b0*/  LDC R9, c[0x0][0x634] ;  /* 0x00018d00ff097b82 */ /* 0x000e240000000800 */
[----:B0-----:R-:W-:-:S05]  /*90c0*/  IADD3 R13, P0, R16, R9, RZ ;  /* 0x00000009100d7210 */ /* 0x001fca0007f1e0ff */
        /* <DEDUP_REMOVED lines=8> */
.L_x_290:
[----:B------:R-:W0:Y:S01]  /*9150*/  LDC.64 R28, c[0x0][0x640] ;  /* 0x00019000ff1c7b82 */ /* 0x000e220000000a00 */
[-CC-:B------:R-:W-:Y:S01]  /*9160*/  SHF.R.U64 R22, R12, R6.reuse, R13.reuse ;  /* 0x000000060c167219 */ /* 0x180fe2000000120d */
[----:B------:R-:W-:Y:S01]  /*9170*/  IMAD.MOV.U32 R30, RZ, RZ, 0x1 ;  /* 0x00000001ff1e7424 */ /* 0x000fe200078e00ff */
[----:B------:R-:W-:Y:S02]  /*9180*/  SHF.R.U32.HI R6, RZ, R6, R13 ;  /* 0x00000006ff067219 */ /* 0x000fe4000001160d */
        /* <DEDUP_REMOVED lines=8> */
[----:B------:R-:W-:Y:S01]  /*9210*/  IMAD.IADD R9, R9, 0x1, R11 ;  /* 0x0000000109097824 */ /* 0x000fe200078e020b */
[----:B0-----:R-:W-:-:S04]  /*9220*/  ISETP.NE.U32.AND P0, PT, R28, RZ, PT ;  /* 0x000000ff1c00720c */ /* 0x001fc80003f05070 */
[----:B------:R-:W-:Y:S02]  /*9230*/  ISETP.NE.AND.EX P0, PT, R29, RZ, PT, P0 ;  /* 0x000000ff1d00720c */ /* 0x000fe40003f05300 */
[----:B------:R-:W0:Y:S01]  /*9240*/  LDC R20, c[0x0][0x600] ;  /* 0x00018000ff147b82 */ /* 0x000e220000000800 */
[-CC-:B-1----:R-:W-:Y:S02]  /*9250*/  SHF.R.U64 R14, R8, R10.reuse, R9.reuse ;  /* 0x0000000a080e7219 */ /* 0x182fe40000001209 */
[----:B------:R-:W-:Y:S02]  /*9260*/  SHF.R.U32.HI R9, RZ, R10, R9 ;  /* 0x0000000aff097219 */ /* 0x000fe40000011609 */
[----:B------:R-:W-:-:S03]  /*9270*/  MOV R8, 0xffffffff ;  /* 0xffffffff00087802 */ /* 0x000fc60000000f00 */
[----:B------:R-:W1:Y:S01]  /*9280*/  LDC R24, c[0x0][0x648] ;  /* 0x00019200ff187b82 */ /* 0x000e620000000800 */
[-CC-:B--2---:R-:W-:Y:S02]  /*9290*/  SHF.R.U64 R23, R14, R12.reuse, R9.reuse ;  /* 0x0000000c0e177219 */ /* 0x184fe40000001209 */
[----:B------:R-:W-:-:S05]  /*92a0*/  SHF.R.U32.HI R6, RZ, R12, R9 ;  /* 0x0000000cff067219 */ /* 0x000fca0000011609 */
[----:B------:R-:W2:Y:S01]  /*92b0*/  LDC R26, c[0x0][0x638] ;  /* 0x00018e00ff1a7b82 */ /* 0x000ea20000000800 */
[-C--:B---3--:R-:W-:Y:S02]  /*92c0*/  SHF.L.U32 R8, R8, R27.reuse, RZ ;  /* 0x0000001b08087219 */ /* 0x088fe400000006ff */
[-CC-:B------:R-:W-:Y:S02]  /*92d0*/  SHF.R.U64 R25, R23, R27.reuse, R6.reuse ;  /* 0x0000001b17197219 */ /* 0x180fe40000001206 */
[----:B------:R-:W-:Y:S02]  /*92e0*/  LOP3.LUT R32, RZ, R8, RZ, 0x33, !PT ;  /* 0x00000008ff207212 */ /* 0x000fe400078e33ff */
[----:B------:R-:W-:Y:S01]  /*92f0*/  SHF.R.U32.HI R9, RZ, R27, R6 ;  /* 0x0000001bff097219 */ /* 0x000fe20000011606 */
[----:B------:R-:W3:Y:S01]  /*9300*/  LDC R31, c[0x0][0x610] ;  /* 0x00018400ff1f7b82 */ /* 0x000ee20000000800 */
[----:B------:R-:W-:Y:S01]  /*9310*/  IMAD.MOV.U32 R8, RZ, RZ, R25 ;  /* 0x000000ffff087224 */ /* 0x000fe200078e0019 */
[----:B------:R-:W-:Y:S06]  /*9320*/  @!P0 BRA `(.L_x_291) ;  /* 0x0000000000288947 */ /* 0x000fec0003800000 */
[----:B------:R-:W4:Y:S02]  /*9330*/  LDC R6, c[0x0][0x64c] ;  /* 0x00019300ff067b82 */ /* 0x000f240000000800 */
[----:B----4-:R-:W-:-:S04]  /*9340*/  IADD3 R13, P0, R25, R6, RZ ;  /* 0x00000006190d7210 */ /* 0x010fc80007f1e0ff */
        /* <DEDUP_REMOVED lines=8> */
.L_x_291:
[----:B------:R-:W-:Y:S02]  /*93d0*/  ISETP.NE.AND P0, PT, R2, 0x1, PT ;  /* 0x000000010200780c */ /* 0x000fe40003f05270 */
[----:B-1----:R-:W-:Y:S02]  /*93e0*/  SHF.R.U64 R6, R8, R24, R9 ;  /* 0x0000001808067219 */ /* 0x002fe40000001209 */
[----:B------:R-:W-:Y:S02]  /*93f0*/  SHF.L.U32 R30, R30, R27, RZ ;  /* 0x0000001b1e1e7219 */ /* 0x000fe400000006ff */
[----:B------:R-:W-:Y:S01]  /*9400*/  LOP3.LUT R5, R23, R32, RZ, 0xc0, !PT ;  /* 0x0000002017057212 */ /* 0x000fe200078ec0ff */
[----:B------:R-:W-:Y:S01]  /*9410*/  IMAD.MOV R8, RZ, RZ, -R6 ;  /* 0x000000ffff087224 */ /* 0x000fe200078e0a06 */
[----:B0-----:R-:W-:Y:S02]  /*9420*/  IADD3 R9, R20, -0x1, RZ ;  /* 0xffffffff14097810 */ /* 0x001fe40007ffe0ff */
[----:B------:R-:W-:Y:S01]  /*9430*/  MOV R13, R22 ;  /* 0x00000016000d7202 */ /* 0x000fe20000000f00 */
[----:B------:R-:W-:Y:S01]  /*9440*/  IMAD R6, R30, R6, R5 ;  /* 0x000000061e067224 */ /* 0x000fe200078e0205 */
[----:B------:R-:W-:Y:S01]  /*9450*/  LOP3.LUT R5, R14, R9, RZ, 0xc0, !PT ;  /* 0x000000090e057212 */ /* 0x000fe200078ec0ff */
[----:B------:R-:W-:-:S02]  /*9460*/  @P0 IMAD R3, R7, R21, R4 ;  /* 0x0000001507030224 */ /* 0x000fc400078e0204 */
[----:B--2---:R-:W-:Y:S02]  /*9470*/  IMAD R4, R8, R26, R25 ;  /* 0x0000001a08047224 */ /* 0x004fe400078e0219 */
[----:B---3--:R-:W-:Y:S02]  /*9480*/  IMAD R3, R6, R31, R3 ;  /* 0x0000001f06037224 */ /* 0x008fe400078e0203 */
[----:B------:R-:W-:Y:S02]  /*9490*/  IMAD R4, R4, R20, R5 ;  /* 0x0000001404047224 */ /* 0x000fe400078e0205 */
[----:B------:R-:W-:-:S03]  /*94a0*/  IMAD.MOV.U32 R6, RZ, RZ, 0x1 ;  /* 0x00000001ff067424 */ /* 0x000fc600078e00ff */
[----:B------:R-:W-:Y:S02]  /*94b0*/  SEL R20, R4, R3, !P0 ;  /* 0x0000000304147207 */ /* 0x000fe40004000000 */
[----:B------:R-:W-:-:S07]  /*94c0*/  SEL R12, R3, R4, !P0 ;  /* 0x00000004030c7207 */ /* 0x000fce0004000000 */
.L_x_289:
[----:B------:R-:W-:-:S08]  /*94d0*/  NOP ;  /* 0x0000000000007918 */ /* 0x000fd00000000000 */
[----:B------:R-:W0:-:S00]  /*94e0*/  USETMAXREG.DEALLOC.CTAPOOL 0x28 ;  /* 0x00000028000079c8 */ /* 0x000e0000080e0500 */
[----:B0-----:R-:W-:-:S13]  /*94f0*/  ISETP.NE.AND P0, PT, R0, RZ, PT ;  /* 0x000000ff0000720c */ /* 0x001fda0003f05270 */
[----:B------:R-:W-:Y:S05]  /*9500*/  @P0 EXIT ;  /* 0x000000000000094d */ /* 0x000fea0003800000 */
[----:B------:R-:W-:Y:S01]  /*9510*/  LOP3.LUT P0, RZ, R6, 0xff, RZ, 0xc0, !PT ;  /* 0x000000ff06ff7812 */ /* 0x000fe2000780c0ff */
[----:B------:R-:W-:Y:S02]  /*9520*/  IMAD.MOV.U32 R10, RZ, RZ, 0x1 ;  /* 0x00000001ff0a7424 */ /* 0x000fe400078e00ff */
[----:B------:R-:W-:-:S10]  /*9530*/  IMAD.MOV.U32 R9, RZ, RZ, RZ ;  /* 0x000000ffff097224 */ /* 0x000fd400078e00ff */
[----:B------:R-:W-:Y:S05]  /*9540*/  @!P0 BRA `(.L_x_292) ;  /* 0x0000000c00988947 */ /* 0x000fea0003800000 */
[----:B------:R-:W0:Y:S01]  /*9550*/  LDC R0, c[0x0][0x28c] ;  /* 0x0000a300ff007b82 */ /* 0x000e220000000800 */
[----:B------:R-:W-:Y:S01]  /*9560*/  ULDC UR5, c[0x0][0x658] ;  /* 0x0001960000057ab9 */ /* 0x000fe20000000800 */
[----:B------:R-:W-:Y:S01]  /*9570*/  UMOV UR11, 0xffffffff ;  /* 0xffffffff000b7882 */ /* 0x000fe20000000000 */
[----:B------:R-:W-:Y:S01]  /*9580*/  UMOV UR17, 0x1 ;  /* 0x0000000100117882 */ /* 0x000fe20000000000 */
[----:B------:R-:W-:Y:S01]  /*9590*/  USHF.L.U32 UR11, UR11, UR5, URZ ;  /* 0x000000050b0b7299 */ /* 0x000fe2000800063f */
[----:B------:R-:W-:Y:S01]  /*95a0*/  BSSY B0, `(.L_x_292) ;  /* 0x00000e0000007945 */ /* 0x000fe20003800000 */
[----:B------:R-:W-:Y:S01]  /*95b0*/  ULDC UR9, c[0x0][0xc] ;  /* 0x0000030000097ab9 */ /* 0x000fe20000000800 */
[----:B------:R-:W-:Y:S01]  /*95c0*/  ULDC UR16, c[0x0][0x10] ;  /* 0x0000040000107ab9 */ /* 0x000fe20000000800 */
[----:B------:R-:W1:Y:S01]  /*95d0*/  S2UR UR8, SR_CgaCtaId ;  /* 0x00000000000879c3 */ /* 0x000e620000008800 */
[----:B------:R-:W-:Y:S01]  /*95e0*/  ULOP3.LUT UR13, URZ, UR11, URZ, 0x33, !UPT ;  /* 0x0000000b3f0d7292 */ /* 0x000fe2000f8e333f */
[----:B------:R-:W-:Y:S01]  /*95f0*/  LOP3.LUT R11, R19, 0x2, RZ, 0xfc, !PT ;  /* 0x00000002130b7812 */ /* 0x000fe200078efcff */
[----:B------:R-:W-:Y:S01]  /*9600*/  IMAD.MOV.U32 R10, RZ, RZ, 0x1 ;  /* 0x00000001ff0a7424 */ /* 0x000fe200078e00ff */
[----:B------:R-:W-:Y:S01]  /*9610*/  MOV R9, RZ ;  /* 0x000000ff00097202 */ /* 0x000fe20000000f00 */
[----:B------:R-:W-:Y:S01]  /*9620*/  ULDC UR4, c[0x0][0x600] ;  /* 0x0001800000047ab9 */ /* 0x000fe20000000800 */
[----:B------:R-:W-:Y:S01]  /*9630*/  UMOV UR19, 0x11 ;  /* 0x0000001100137882 */ /* 0x000fe20000000000 */
[----:B------:R-:W-:-:S02]  /*9640*/  UIADD3 UR4, UR4, -0x1, URZ ;  /* 0xffffffff04047890 */ /* 0x000fc4000fffe03f */
[----:B------:R-:W-:Y:S01]  /*9650*/  USHF.L.U32 UR5, UR17, UR5, URZ ;  /* 0x0000000511057299 */ /* 0x000fe2000800063f */
[----:B------:R-:W-:Y:S01]  /*9660*/  ULDC.64 UR28, c[0x0][0x198] ;  /* 0x00006600001c7ab9 */ /* 0x000fe20000000a00 */
[----:B0-----:R-:W-:-:S04]  /*9670*/  IADD3 R0, R0, 0x1f, RZ ;  /* 0x0000001f00007810 */ /* 0x001fc80007ffe0ff */
[----:B------:R-:W-:Y:S01]  /*9680*/  SHF.R.S32.HI R3, RZ, 0x1f, R0 ;  /* 0x0000001fff037819 */ /* 0x000fe20000011400 */
[----:B-1----:R-:W-:-:S03]  /*9690*/  USHF.R.U32.HI UR27, URZ, 0x2, UR8 ;  /* 0x000000023f1b7899 */ /* 0x002fc60008011608 */
[----:B------:R-:W-:Y:S01]  /*96a0*/  LEA.HI R3, R3, R0, RZ, 0x5 ;  /* 0x0000000003037211 */ /* 0x000fe200078f28ff */
[----:B------:R-:W-:Y:S01]  /*96b0*/  ULOP3.LUT UR10, UR8, 0x3, URZ, 0xc0, !UPT ;  /* 0x00000003080a7892 */ /* 0x000fe2000f8ec03f */
[----:B------:R-:W-:Y:S01]  /*96c0*/  IMAD.MOV.U32 R0, RZ, RZ, 0x1 ;  /* 0x00000001ff007424 */ /* 0x000fe200078e00ff */
[----:B------:R-:W-:Y:S01]  /*96d0*/  USHF.L.U32 UR6, UR8, 0x5, URZ ;  /* 0x0000000508067899 */ /* 0x000fe2000800063f */
[--C-:B------:R-:W-:Y:S01]  /*96e0*/  SHF.R.S32.HI R8, RZ, 0x5, R3.reuse ;  /* 0x00000005ff087819 */ /* 0x100fe20000011403 */
[----:B------:R-:W-:Y:S02]  /*96f0*/  USHF.L.U32 UR7, UR8, 0xa, URZ ;  /* 0x0000000a08077899 */ /* 0x000fe4000800063f */
[----:B------:R-:W-:Y:S01]  /*9700*/  ULOP3.LUT UR8, UR8, 0xfffffffc, URZ, 0xc0, !UPT ;  /* 0xfffffffc08087892 */ /* 0x000fe2000f8ec03f */
[----:B------:R-:W-:Y:S01]  /*9710*/  PRMT R3, R0, 0x7610, R3 ;  /* 0x0000761000037816 */ /* 0x000fe20000000003 */
[----:B------:R-:W-:Y:S01]  /*9720*/  UISETP.GT.U32.AND UP0, UPT, UR10, 0xffff, UPT ;  /* 0x0000ffff0a00788c */ /* 0x000fe2000bf04070 */
[----:B------:R-:W-:Y:S01]  /*9730*/  VIADD R0, R8, 0x1 ;  /* 0x0000000108007836 */ /* 0x000fe20000000000 */
[----:B------:R-:W-:-:S02]  /*9740*/  ULOP3.LUT UR12, UR8, 0x1, URZ, 0xfc, !UPT ;  /* 0x00000001080c7892 */ /* 0x000fc4000f8efc3f */
[----:B------:R-:W-:Y:S02]  /*9750*/  ULOP3.LUT UR14, UR8, 0x2, URZ, 0xfc, !UPT ;  /* 0x00000002080e7892 */ /* 0x000fe4000f8efc3f */
[----:B------:R-:W-:Y:S02]  /*9760*/  USHF.L.U32 UR11, UR17, UR8, URZ ;  /* 0x00000008110b7299 */ /* 0x000fe4000800063f */
[----:B------:R-:W-:Y:S02]  /*9770*/  ULOP3.LUT UR15, UR8, 0x3, URZ, 0xfc, !UPT ;  /* 0x00000003080f7892 */ /* 0x000fe4000f8efc3f */
[----:B------:R-:W-:Y:S02]  /*9780*/  UIMAD.WIDE.U32 UR8, UR9, UR16, URZ ;  /* 0x00000010090872a5 */ /* 0x000fe4000f8e003f */
[----:B------:R-:W-:Y:S02]  /*9790*/  USHF.L.U32 UR12, UR17, UR12, URZ ;  /* 0x0000000c110c7299 */ /* 0x000fe4000800063f */
[----:B------:R-:W-:-:S02]  /*97a0*/  USHF.L.U32 UR14, UR17, UR14, URZ ;  /* 0x0000000e110e7299 */ /* 0x000fc4000800063f */
[----:B------:R-:W-:Y:S01]  /*97b0*/  USEL UR10, UR10, 0xffff, !UP0 ;  /* 0x0000ffff0a0a7887 */ /* 0x000fe2000c000000 */
[----:B------:R-:W-:Y:S01]  /*97c0*/  ULDC UR16, c[0x0][0x14] ;  /* 0x0000050000107ab9 */ /* 0x000fe20000000800 */
[----:B------:R-:W-:Y:S02]  /*97d0*/  USHF.L.U32 UR15, UR17, UR15, URZ ;  /* 0x0000000f110f7299 */ /* 0x000fe4000800063f */
[----:B------:R-:W-:Y:S02]  /*97e0*/  UIMAD.WIDE.U32 UR22, UR8, UR16, URZ ;  /* 0x00000010081672a5 */ /* 0x000fe4000f8e003f */
[----:B------:R-:W-:Y:S02]  /*97f0*/  UIMAD UR21, UR9, UR16, URZ ;  /* 0x00000010091572a4 */ /* 0x000fe4000f8e023f */
[----:B------:R-:W-:Y:S02]  /*9800*/  ULOP3.LUT UR11, UR14, UR11, UR12, 0xfe, !UPT ;  /* 0x0000000b0e0b7292 */ /* 0x000fe4000f8efe0c */
[----:B------:R-:W-:-:S02]  /*9810*/  ULOP3.LUT UR10, UR10, 0xffff, URZ, 0xc0, !UPT ;  /* 0x0000ffff0a0a7892 */ /* 0x000fc4000f8ec03f */
[----:B------:R-:W-:Y:S02]  /*9820*/  ULOP3.LUT UR6, UR6, 0x60, URZ, 0xc0, !UPT ;  /* 0x0000006006067892 */ /* 0x000fe4000f8ec03f */
[----:B------:R-:W-:Y:S02]  /*9830*/  ULOP3.LUT UR7, UR7, 0xc00, URZ, 0xc0, !UPT ;  /* 0x00000c0007077892 */ /* 0x000fe4000f8ec03f */
[----:B------:R-:W-:Y:S02]  /*9840*/  UIADD3 UR21, UR23, UR21, URZ ;  /* 0x0000001517157290 */ /* 0x000fe4000fffe03f */
[----:B------:R-:W-:Y:S02]  /*9850*/  ULOP3.LUT UR18, UR11, UR15, URZ, 0xfc, !UPT ;  /* 0x0000000f0b127292 */ /* 0x000fe4000f8efc3f */
[----:B------:R-:W-:-:S12]  /*9860*/  USHF.L.U32 UR19, UR19, UR10, URZ ;  /* 0x0000000a13137299 */ /* 0x000fd8000800063f */
.L_x_303:
[----:B------:R-:W-:-:S03]  /*9870*/  UMOV UR8, 0xffffffff ;  /* 0xffffffff00087882 */ /* 0x000fc60000000000 */
[----:B------:R-:W-:Y:S05]  /*9880*/  BRA.DIV UR8, `(.L_x_293) ;  /* 0x0000000e08b07947 */ /* 0x000fea000b800000 */
[----:B------:R-:W-:-:S13]  /*9890*/  ELECT P6, URZ, PT ;  /* 0x00000000003f782f */ /* 0x000fda00038c0000 */
.L_x_314:
[----:B------:R-:W0:Y:S01]  /*98a0*/  LDC R4, c[0x0][0x28c] ;  /* 0x0000a300ff047b82 */ /* 0x000e220000000800 */
[----:B------:R-:W-:Y:S01]  /*98b0*/  BSSY B1, `(.L_x_294) ;  /* 0x000003c000017945 */ /* 0x000fe20003800000 */
[----:B0-----:R-:W-:-:S13]  /*98c0*/  ISETP.LT.OR P6, PT, R4, 0x1, !P6 ;  /* 0x000000010400780c */ /* 0x001fda00077c1670 */
[----:B------:R-:W-:Y:S05]  /*98d0*/  @P6 BRA `(.L_x_295) ;  /* 0x0000000000e46947 */ /* 0x000fea0003800000 */
[----:B------:R-:W-:Y:S01]  /*98e0*/  LEA R12, R12, UR27, 0x1 ;  /* 0x0000001b0c0c7c11 */ /* 0x000fe2000f8e08ff */
[----:B------:R-:W-:Y:S01]  /*98f0*/  IMAD.MOV.U32 R15, RZ, RZ, RZ ;  /* 0x000000ffff0f7224 */ /* 0x000fe200078e00ff */
[----:B------:R-:W-:Y:S01]  /*9900*/  LEA R20, R20, UR6, 0x7 ;  /* 0x0000000614147c11 */ /* 0x000fe2000f8e38ff */
[----:B------:R-:W-:Y:S01]  /*9910*/  IMAD.MOV.U32 R5, RZ, RZ, R10 ;  /* 0x000000ffff057224 */ /* 0x000fe200078e000a */
[----:B------:R-:W-:Y:S01]  /*9920*/  MOV R4, R0 ;  /* 0x0000000000047202 */ /* 0x000fe20000000f00 */
[----:B------:R-:W-:Y:S01]  /*9930*/  IMAD.MOV.U32 R6, RZ, RZ, R9 ;  /* 0x000000ffff067224 */ /* 0x000fe200078e0009 */
[----:B------:R-:W-:-:S07]  /*9940*/  SHF.L.U32 R14, R12, 0x7, RZ ;  /* 0x000000070c0e7819 */ /* 0x000fce00000006ff */
.L_x_298:
[----:B------:R-:W0:Y:S01]  /*9950*/  S2R R12, SR_CgaCtaId ;  /* 0x00000000000c7919 */ /* 0x000e220000008800 */
[----:B------:R-:W-:Y:S02]  /*9960*/  MOV R7, 0x400 ;  /* 0x0000040000077802 */ /* 0x000fe40000000f00 */
[----:B------:R-:W-:Y:S02]  /*9970*/  LOP3.LUT P1, RZ, R18, 0x7f, RZ, 0xc0, !PT ;  /* 0x0000007f12ff7812 */ /* 0x000fe4000782c0ff */
[----:B0-----:R-:W-:Y:S02]  /*9980*/  LEA R24, R12, R7, 0x18 ;  /* 0x000000070c187211 */ /* 0x001fe400078ec0ff */
[----:B------:R-:W-:-:S09]  /*9990*/  SHF.L.U32 R7, R5, 0x1f, RZ ;  /* 0x0000001f05077819 */ /* 0x000fd200000006ff */
[----:B------:R-:W0:Y:S01]  /*99a0*/  @!P1 LDC R12, c[0x0][0x500] ;  /* 0x00014000ff0c9b82 */ /* 0x000e220000000800 */
[----:B------:R-:W-:-:S04]  /*99b0*/  IMAD R22, R6, 0x8, R24 ;  /* 0x0000000806167824 */ /* 0x000fc800078e0218 */
[----:B------:R-:W1:Y:S02]  /*99c0*/  SYNCS.PHASECHK.TRANS64.TRYWAIT P0, [R22+URZ+0x20], R7 ;  /* 0x00002007160075a7 */ /* 0x000e64000800017f */
[----:B-1----:R-:W-:Y:S05]  /*99d0*/  @!P0 BRA `(.L_x_296) ;  /* 0x0000000c007c8947 */ /* 0x002fea0003800000 */
.L_x_315:
[----:B-1----:R-:W-:Y:S01]  /*99e0*/  PRMT R7, R11, 0x9910, RZ ;  /* 0x000099100b077816 */ /* 0x002fe200000000ff */
[----:B0-----:R0:W-:Y:S03]  /*99f0*/  @!P1 SYNCS.ARRIVE.TRANS64 RZ, [R22+URZ], R12 ;  /* 0x0000000c16ff99a7 */ /* 0x0011e6000800003f */
[----:B------:R-:W-:-:S13]  /*9a00*/  ISETP.NE.AND P0, PT, R7, 0x2, PT ;  /* 0x000000020700780c */ /* 0x000fda0003f05270 */
[----:B0-----:R-:W-:Y:S05]  /*9a10*/  @P0 BRA `(.L_x_297) ;  /* 0x0000000000040947 */ /* 0x001fea0003800000 */
[----:B------:R-:W-:Y:S01]  /*9a20*/  BPT.TRAP 0x1 ;  /* 0x000000040000795c */ /* 0x000fe20000300000 */
.L_x_297:
[----:B------:R-:W-:Y:S01]  /*9a30*/  LEA R7, R6, UR27, 0x1 ;  /* 0x0000001b06077c11 */ /* 0x000fe2000f8e08ff */
[----:B------:R-:W-:Y:S01]  /*9a40*/  UIADD3 UR14, UP0, UR28, 0xf0, URZ ;  /* 0x000000f01c0e7890 */ /* 0x000fe2000ff1e03f */
[----:B------:R-:W-:Y:S01]  /*9a50*/  R2UR UR25, R14 ;  /* 0x000000000e1972ca */ /* 0x000fe200000e0000 */
[----:B------:R-:W-:Y:S01]  /*9a60*/  UIADD3 UR32, UP1, UR28, 0x1f0, URZ ;  /* 0x000001f01c207890 */ /* 0x000fe2000ff3e03f */
[----:B------:R-:W-:Y:S01]  /*9a70*/  R2UR UR9, R22 ;  /* 0x00000000160972ca */ /* 0x000fe200000e0000 */
[----:B------:R-:W-:Y:S01]  /*9a80*/  IMAD.SHL.U32 R7, R7, 0x1000, RZ ;  /* 0x0000100007077824 */ /* 0x000fe200078e00ff */
[----:B------:R-:W-:Y:S01]  /*9a90*/  R2UR UR10, R15 ;  /* 0x000000000f0a72ca */ /* 0x000fe200000e0000 */
[----:B------:R-:W-:Y:S01]  /*9aa0*/  UIADD3.X UR15, URZ, UR29, URZ, UP0, !UPT ;  /* 0x0000001d3f0f7290 */ /* 0x000fe200087fe43f */
[----:B------:R-:W-:Y:S01]  /*9ab0*/  R2UR UR12, R13 ;  /* 0x000000000d0c72ca */ /* 0x000fe200000e0000 */
[----:B------:R-:W-:Y:S01]  /*9ac0*/  UPRMT UR20, URZ, 0x5410, UR19 ;  /* 0x000054103f147896 */ /* 0x000fe20008000013 */
[----:B------:R-:W-:Y:S01]  /*9ad0*/  LEA R12, R7, R24, 0x2 ;  /* 0x00000018070c7211 */ /* 0x000fe200078e10ff */
[----:B------:R-:W-:Y:S01]  /*9ae0*/  UPRMT UR30, URZ, 0x5410, UR18 ;  /* 0x000054103f1e7896 */ /* 0x000fe20008000012 */
[C---:B------:R-:W-:Y:S01]  /*9af0*/  LEA R7, R6.reuse, UR7, 0xc ;  /* 0x0000000706077c11 */ /* 0x040fe2000f8e60ff */
[----:B------:R-:W-:Y:S01]  /*9b00*/  VIADD R6, R6, 0x1 ;  /* 0x0000000106067836 */ /* 0x000fe20000000000 */
[----:B------:R-:W-:Y:S01]  /*9b10*/  R2UR UR8, R12 ;  /* 0x000000000c0872ca */ /* 0x000fe200000e0000 */
[----:B------:R-:W-:Y:S01]  /*9b20*/  UIADD3.X UR33, URZ, UR29, URZ, UP1, !UPT ;  /* 0x0000001d3f217290 */ /* 0x000fe20008ffe43f */
[----:B------:R-:W-:Y:S01]  /*9b30*/  IADD3 R4, R4, -0x1, RZ ;  /* 0xffffffff04047810 */ /* 0x000fe20007ffe0ff */
[----:B------:R-:W-:Y:S01]  /*9b40*/  IMAD R7, R7, 0x4, R24 ;  /* 0x0000000407077824 */ /* 0x000fe200078e0218 */
[----:B------:R-:W-:Y:S01]  /*9b50*/  R2UR UR26, R20 ;  /* 0x00000000141a72ca */ /* 0x000fe200000e0000 */
[----:B------:R-:W-:Y:S01]  /*9b60*/  UMOV UR16, 0x0 ;  /* 0x0000000000107882 */ /* 0x000fe20000000000 */
[----:B------:R-:W-:Y:S01]  /*9b70*/  ISETP.GT.AND P1, PT, R4, 0x1, PT ;  /* 0x000000010400780c */ /* 0x000fe20003f24270 */
[----:B------:R-:W-:Y:S01]  /*9b80*/  UMOV UR17, 0x10000000 ;  /* 0x1000000000117882 */ /* 0x000fe20000000000 */
[----:B------:R-:W-:Y:S01]  /*9b90*/  R2UR UR11, R7 ;  /* 0x00000000070b72ca */ /* 0x000fe200000e0000 */
[----:B------:R-:W-:Y:S01]  /*9ba0*/  VIADD R15, R15, 0x20 ;  /* 0x000000200f0f7836 */ /* 0x000fe20000000000 */
[----:B------:R-:W-:-:S03]  /*9bb0*/  ISETP.NE.AND P0, PT, R6, 0x4, PT ;  /* 0x000000040600780c */ /* 0x000fc60003f05270 */
[----:B------:R-:W-:Y:S01]  /*9bc0*/  UIADD3 UR8, UR8, 0x100, URZ ;  /* 0x0000010008087890 */ /* 0x000fe2000fffe03f */
[----:B------:R-:W-:Y:S02]  /*9bd0*/  SEL R12, RZ, 0x1, P0 ;  /* 0x00000001ff0c7807 */ /* 0x000fe40000000000 */
[----:B------:R-:W-:Y:S02]  /*9be0*/  SEL R6, R6, RZ, P0 ;  /* 0x000000ff06067207 */ /* 0x000fe40000000000 */
[----:B------:R-:W-:-:S03]  /*9bf0*/  LOP3.LUT R5, R5, R12, RZ, 0x3c, !PT ;  /* 0x0000000c05057212 */ /* 0x000fc600078e3cff */
[----:B------:R-:W-:-:S03]  /*9c00*/  UIADD3 UR24, UR11, 0x20100, URZ ;  /* 0x000201000b187890 */ /* 0x000fc6000fffe03f */
[----:B------:R-:W-:Y:S02]  /*9c10*/  UMOV UR11, UR25 ;  /* 0x00000019000b7c82 */ /* 0x000fe40008000000 */
[----:B------:R0:W-:Y:S02]  /*9c20*/  UTMALDG.3D.MULTICAST [UR8], [UR14], UR20, desc[UR16] ;  /* 0x000010080e0073b4 */ /* 0x0001e40008011814 */
[----:B0-----:R-:W-:Y:S01]  /*9c30*/  UMOV UR8, UR24 ;  /* 0x0000001800087c82 */ /* 0x001fe20008000000 */
[----:B------:R-:W-:Y:S02]  /*9c40*/  UMOV UR11, UR26 ;  /* 0x0000001a000b7c82 */ /* 0x000fe40008000000 */
[----:B------:R0:W-:Y:S02]  /*9c50*/  UTMALDG.3D.MULTICAST [UR8], [UR32], UR30, desc[UR16] ;  /* 0x00001008200073b4 */ /* 0x0001e4000801181e */
[----:B0-----:R-:W-:Y:S05]  /*9c60*/  @P1 BRA `(.L_x_298) ;  /* 0xfffffffc00381947 */ /* 0x001fea000383ffff */
.L_x_295:
[----:B------:R-:W-:Y:S05]  /*9c70*/  BSYNC B1 ;  /* 0x0000000000017941 */ /* 0x000fea0003800000 */
.L_x_294:
[----:B------:R-:W-:Y:S01]  /*9c80*/  LOP3.LUT P1, RZ, R3, 0xff, RZ, 0xc0, !PT ;  /* 0x000000ff03ff7812 */ /* 0x000fe2000782c0ff */
[----:B------:R-:W-:Y:S01]  /*9c90*/  IMAD.IADD R9, R8, 0x1, R9 ;  /* 0x0000000108097824 */ /* 0x000fe200078e0209 */
[----:B------:R-:W-:Y:S01]  /*9ca0*/  IADD3 R16, P2, R16, UR22, RZ ;  /* 0x0000001610107c10 */ /* 0x000fe2000ff5e0ff */
[----:B------:R-:W-:Y:S01]  /*9cb0*/  ULDC.64 UR8, c[0x0][0x650] ;  /* 0x0001940000087ab9 */ /* 0x000fe20000000a00 */
[----:B------:R-:W-:Y:S01]  /*9cc0*/  BSSY B1, `(.L_x_299) ;  /* 0x000006b000017945 */ /* 0x000fe20003800000 */
[----:B------:R-:W-:Y:S01]  /*9cd0*/  MOV R12, 0xffffffff ;  /* 0xffffffff000c7802 */ /* 0x000fe20000000f00 */
[----:B------:R-:W-:Y:S01]  /*9ce0*/  IMAD.MOV.U32 R20, RZ, RZ, -0x1 ;  /* 0xffffffffff147424 */ /* 0x000fe200078e00ff */
[----:B------:R-:W-:Y:S01]  /*9cf0*/  SHF.R.U32.HI R3, RZ, 0x2, R9 ;  /* 0x00000002ff037819 */ /* 0x000fe20000011609 */
[----:B------:R-:W-:Y:S01]  /*9d00*/  IMAD.MOV.U32 R13, RZ, RZ, -0x1 ;  /* 0xffffffffff0d7424 */ /* 0x000fe200078e00ff */
[----:B------:R-:W-:Y:S02]  /*9d10*/  ISETP.GT.U32.AND P0, PT, R9, 0x3, PT ;  /* 0x000000030900780c */ /* 0x000fe40003f04070 */
[----:B------:R-:W-:-:S02]  /*9d20*/  LOP3.LUT R3, R3, 0x1, RZ, 0xc0, !PT ;  /* 0x0000000103037812 */ /* 0x000fc400078ec0ff */
[----:B------:R-:W0:Y:S01]  /*9d30*/  @P1 S2R R5, SR_CgaCtaId ;  /* 0x0000000000051919 */ /* 0x000e220000008800 */
[----:B------:R-:W-:Y:S02]  /*9d40*/  @P1 MOV R4, 0x400 ;  /* 0x0000040000041802 */ /* 0x000fe40000000f00 */
[----:B------:R-:W-:Y:S02]  /*9d50*/  ISETP.LT.U32.AND P0, PT, R8, 0x4, P0 ;  /* 0x000000040800780c */ /* 0x000fe40000701070 */
[----:B------:R-:W-:Y:S02]  /*9d60*/  IADD3.X R17, R17, UR21, RZ, P2, !PT ;  /* 0x0000001511117c10 */ /* 0x000fe400097fe4ff */
[----:B------:R-:W-:Y:S02]  /*9d70*/  ISETP.GE.U32.AND P2, PT, R16, UR8, PT ;  /* 0x0000000810007c0c */ /* 0x000fe4000bf46070 */
[----:B------:R-:W-:Y:S02]  /*9d80*/  LOP3.LUT R9, R9, 0x3, RZ, 0xc0, !PT ;  /* 0x0000000309097812 */ /* 0x000fe400078ec0ff */
[----:B0-----:R-:W-:-:S04]  /*9d90*/  @P1 LEA R4, R5, R4, 0x18 ;  /* 0x0000000405041211 */ /* 0x001fc800078ec0ff */
[----:B------:R0:W-:Y:S01]  /*9da0*/  @P1 SYNCS.ARRIVE.TRANS64.A1T0 RZ, [R4+URZ+0x58], RZ ;  /* 0x000058ff04ff19a7 */ /* 0x0001e2000810003f */
[----:B------:R-:W-:Y:S02]  /*9db0*/  ISETP.NE.U32.AND P1, PT, R3, 0x1, PT ;  /* 0x000000010300780c */ /* 0x000fe40003f25070 */
[----:B------:R-:W-:Y:S02]  /*9dc0*/  SEL R3, RZ, 0x1, !P0 ;  /* 0x00000001ff037807 */ /* 0x000fe40004000000 */
[----:B------:R-:W-:Y:S02]  /*9dd0*/  ISETP.GE.U32.AND.EX P0, PT, R17, UR9, PT, P2 ;  /* 0x0000000911007c0c */ /* 0x000fe4000bf06120 */
[----:B------:R-:W-:-:S04]  /*9de0*/  ISETP.GT.U32.AND P1, PT, R8, 0x3, !P1 ;  /* 0x000000030800780c */ /* 0x000fc80004f24070 */
[----:B0-----:R-:W-:-:S04]  /*9df0*/  SEL R4, RZ, 0x1, !P1 ;  /* 0x00000001ff047807 */ /* 0x001fc80004800000 */
[--C-:B------:R-:W-:Y:S02]  /*9e00*/  LOP3.LUT R10, R4, R10, R3.reuse, 0x96, !PT ;  /* 0x0000000a040a7212 */ /* 0x100fe400078e9603 */
[----:B------:R-:W-:Y:S02]  /*9e10*/  PRMT R4, RZ, 0x7610, R4 ;  /* 0x00007610ff047816 */ /* 0x000fe40000000004 */
[----:B------:R-:W-:Y:S01]  /*9e20*/  PRMT R3, RZ, 0x7610, R3 ;  /* 0x00007610ff037816 */ /* 0x000fe20000000003 */
[----:B------:R-:W-:Y:S06]  /*9e30*/  @P0 BRA `(.L_x_300) ;  /* 0x00000004004c0947 */ /* 0x000fec0003800000 */
[----:B------:R-:W0:Y:S01]  /*9e40*/  S2R R14, SR_CTAID.X ;  /* 0x00000000000e7919 */ /* 0x000e220000002500 */
[----:B------:R-:W-:Y:S01]  /*9e50*/  ULDC.64 UR8, c[0x0][0x628] ;  /* 0x00018a0000087ab9 */ /* 0x000fe20000000a00 */
[----:B------:R-:W1:Y:S01]  /*9e60*/  LDC R15, c[0x0][0x144] ;  /* 0x00005100ff0f7b82 */ /* 0x000e620000000800 */
[----:B------:R-:W-:Y:S01]  /*9e70*/  ISETP.NE.U32.AND P0, PT, RZ, UR8, PT ;  /* 0x00000008ff007c0c */ /* 0x000fe2000bf05070 */
[----:B------:R-:W2:Y:S01]  /*9e80*/  S2R R12, SR_CTAID.Y ;  /* 0x00000000000c7919 */ /* 0x000ea20000002600 */
[----:B------:R-:W-:Y:S01]  /*9e90*/  ULDC UR10, c[0x0][0x150] ;  /* 0x00005400000a7ab9 */ /* 0x000fe20000000800 */
[----:B------:R-:W-:Y:S01]  /*9ea0*/  ULDC UR11, c[0x0][0x630] ;  /* 0x00018c00000b7ab9 */ /* 0x000fe20000000800 */
[----:B------:R-:W-:Y:S02]  /*9eb0*/  ISETP.NE.AND.EX P0, PT, RZ, UR9, PT, P0 ;  /* 0x00000009ff007c0c */ /* 0x000fe4000bf05300 */
[----:B------:R-:W-:Y:S02]  /*9ec0*/  MOV R4, R16 ;  /* 0x0000001000047202 */ /* 0x000fe40000000f00 */
[----:B0-----:R-:W-:-:S05]  /*9ed0*/  I2FP.F32.U32 R5, R14 ;  /* 0x0000000e00057245 */ /* 0x001fca0000201000 */
[----:B------:R-:W-:Y:S01]  /*9ee0*/  FMUL R20, R5, UR10 ;  /* 0x0000000a05147c20 */ /* 0x000fe20008400000 */
[----:B------:R-:W-:-:S03]  /*9ef0*/  IMAD.MOV.U32 R5, RZ, RZ, R17 ;  /* 0x000000ffff057224 */ /* 0x000fc600078e0011 */
[----:B--2---:R-:W-:Y:S05]  /*9f00*/  @!P0 BRA `(.L_x_301) ;  /* 0x0000000000288947 */ /* 0x004fea0003800000 */
[----:B------:R-:W-:Y:S02]  /*9f10*/  ULDC UR10, c[0x0][0x634] ;  /* 0x00018d00000a7ab9 */ /* 0x000fe40000000800 */
[----:B------:R-:W-:-:S05]  /*9f20*/  IADD3 R5, P0, R16, UR10, RZ ;  /* 0x0000000a10057c10 */ /* 0x000fca000ff1e0ff */
[----:B------:R-:W-:-:S04]  /*9f30*/  IMAD.X R13, RZ, RZ, R17, P0 ;  /* 0x000000ffff0d7224 */ /* 0x000fc800000e0611 */
[----:B------:R-:W-:-:S04]  /*9f40*/  IMAD.WIDE.U32 R6, R13, UR8, RZ ;  /* 0x000000080d067c25 */ /* 0x000fc8000f8e00ff */
[----:B------:R-:W-:-:S04]  /*9f50*/  IMAD.WIDE.U32 R6, P0, R5, UR9, R6 ;  /* 0x0000000905067c25 */ /* 0x000fc8000f800006 */
[----:B------:R-:W-:-:S04]  /*9f60*/  IMAD.WIDE.U32 R4, R5, UR8, RZ ;  /* 0x0000000805047c25 */ /* 0x000fc8000f8e00ff */
[----:B------:R-:W-:Y:S01]  /*9f70*/  IMAD.MOV.U32 R4, RZ, RZ, R7 ;  /* 0x000000ffff047224 */ /* 0x000fe200078e0007 */
[----:B------:R-:W-:Y:S02]  /*9f80*/  IADD3 RZ, P1, R5, R6, RZ ;  /* 0x0000000605ff7210 */ /* 0x000fe40007f3e0ff */
[----:B------:R-:W-:-:S03]  /*9f90*/  IADD3.X R5, RZ, RZ, RZ, P0, !PT ;  /* 0x000000ffff057210 */ /* 0x000fc600007fe4ff */
[----:B------:R-:W-:-:S08]  /*9fa0*/  IMAD.WIDE.U32.X R4, R13, UR9, R4, P1 ;  /* 0x000000090d047c25 */ /* 0x000fd000088e0404 */
.L_x_301:
[--C-:B------:R-:W-:Y:S01]  /*9fb0*/  SHF.R.U64 R13, R4, UR11, R5.reuse ;  /* 0x0000000b040d7c19 */ /* 0x100fe20008001205 */
[----:B------:R-:W0:Y:S01]  /*9fc0*/  F2I.U32.TRUNC.NTZ R20, R20 ;  /* 0x0000001400147305 */ /* 0x000e22000020f000 */
[----:B------:R-:W-:Y:S01]  /*9fd0*/  SHF.R.U32.HI R4, RZ, UR11, R5 ;  /* 0x0000000bff047c19 */ /* 0x000fe20008011605 */
[----:B------:R-:W-:Y:S01]  /*9fe0*/  ULDC.64 UR8, c[0x0][0x620] ;  /* 0x0001880000087ab9 */ /* 0x000fe20000000a00 */
[----:B------:R-:W-:Y:S01]  /*9ff0*/  IADD3 R7, P0, RZ, -R13, RZ ;  /* 0x8000000dff077210 */ /* 0x000fe20007f1e0ff */
[----:B------:R-:W-:Y:S01]  /*a000*/  ULDC.64 UR10, c[0x0][0x640] ;  /* 0x00019000000a7ab9 */ /* 0x000fe20000000a00 */
[----:B------:R-:W2:Y:S03]  /*a010*/  LDC R21, c[0x0][0x148] ;  /* 0x00005200ff157b82 */ /* 0x000ea60000000800 */
[----:B------:R-:W-:Y:S01]  /*a020*/  IMAD.X R4, RZ, RZ, ~R4, P0 ;  /* 0x000000ffff047224 */ /* 0x000fe200000e0e04 */
[----:B------:R-:W-:-:S03]  /*a030*/  ISETP.NE.U32.AND P0, PT, RZ, UR10, PT ;  /* 0x0000000aff007c0c */ /* 0x000fc6000bf05070 */
[----:B------:R-:W-:Y:S01]  /*a040*/  IMAD R6, R4, UR8, RZ ;  /* 0x0000000804067c24 */ /* 0x000fe2000f8e02ff */
[----:B------:R-:W-:Y:S01]  /*a050*/  ISETP.NE.AND.EX P0, PT, RZ, UR11, PT, P0 ;  /* 0x0000000bff007c0c */ /* 0x000fe2000bf05300 */
[----:B------:R-:W-:Y:S01]  /*a060*/  IMAD.WIDE.U32 R4, R7, UR8, R16 ;  /* 0x0000000807047c25 */ /* 0x000fe2000f8e0010 */
[----:B------:R-:W-:-:S03]  /*a070*/  ULDC UR8, c[0x0][0x618] ;  /* 0x0001860000087ab9 */ /* 0x000fc60000000800 */
[----:B------:R-:W-:Y:S01]  /*a080*/  IMAD R7, R7, UR9, R6 ;  /* 0x0000000907077c24 */ /* 0x000fe2000f8e0206 */
[----:B0-----:R-:W-:Y:S01]  /*a090*/  IADD3 R6, -R20, RZ, RZ ;  /* 0x000000ff14067210 */ /* 0x001fe20007ffe1ff */
[----:B------:R-:W-:Y:S02]  /*a0a0*/  ULDC UR9, c[0x0][0x154] ;  /* 0x0000550000097ab9 */ /* 0x000fe40000000800 */
[----:B------:R-:W-:Y:S02]  /*a0b0*/  IMAD.IADD R5, R5, 0x1, R7 ;  /* 0x0000000105057824 */ /* 0x000fe400078e0207 */
[----:B-1----:R-:W-:Y:S01]  /*a0c0*/  IMAD R14, R15, R6, R14 ;  /* 0x000000060f0e7224 */ /* 0x002fe200078e020e */
[----:B------:R-:W-:Y:S02]  /*a0d0*/  I2FP.F32.U32 R6, R12 ;  /* 0x0000000c00067245 */ /* 0x000fe40000201000 */
[--C-:B------:R-:W-:Y:S02]  /*a0e0*/  SHF.R.U64 R15, R4, UR8, R5.reuse ;  /* 0x00000008040f7c19 */ /* 0x100fe40008001205 */
[----:B------:R-:W-:Y:S01]  /*a0f0*/  SHF.R.U32.HI R4, RZ, UR8, R5 ;  /* 0x00000008ff047c19 */ /* 0x000fe20008011605 */
[----:B------:R-:W-:Y:S01]  /*a100*/  FMUL R6, R6, UR9 ;  /* 0x0000000906067c20 */ /* 0x000fe20008400000 */
[----:B------:R-:W-:-:S02]  /*a110*/  ULDC UR8, c[0x0][0x608] ;  /* 0x0001820000087ab9 */ /* 0x000fc40000000800 */
[--C-:B------:R-:W-:Y:S01]  /*a120*/  SHF.R.U64 R22, R15, UR8, R4.reuse ;  /* 0x000000080f167c19 */ /* 0x100fe20008001204 */
[----:B------:R0:W1:Y:S01]  /*a130*/  F2I.U32.TRUNC.NTZ R24, R6 ;  /* 0x0000000600187305 */ /* 0x000062000020f000 */
[----:B------:R-:W-:Y:S01]  /*a140*/  SHF.R.U32.HI R5, RZ, UR8, R4 ;  /* 0x00000008ff057c19 */ /* 0x000fe20008011604 */
[----:B------:R-:W-:-:S03]  /*a150*/  ULDC UR8, c[0x0][0x658] ;  /* 0x0001960000087ab9 */ /* 0x000fc60000000800 */
[--C-:B------:R-:W-:Y:S02]  /*a160*/  SHF.R.U64 R20, R22, UR8, R5.reuse ;  /* 0x0000000816147c19 */ /* 0x100fe40008001205 */
[----:B------:R-:W-:-:S03]  /*a170*/  SHF.R.U32.HI R23, RZ, UR8, R5 ;  /* 0x00000008ff177c19 */ /* 0x000fc60008011605 */
[----:B------:R-:W-:Y:S01]  /*a180*/  IMAD.MOV.U32 R4, RZ, RZ, R20 ;  /* 0x000000ffff047224 */ /* 0x000fe200078e0014 */
[----:B------:R-:W-:Y:S01]  /*a190*/  MOV R5, R23 ;  /* 0x0000001700057202 */ /* 0x000fe20000000f00 */
[----:B0-----:R-:W-:Y:S06]  /*a1a0*/  @!P0 BRA `(.L_x_302) ;  /* 0x0000000000288947 */ /* 0x001fec0003800000 */
[----:B------:R-:W-:Y:S02]  /*a1b0*/  ULDC UR8, c[0x0][0x64c] ;  /* 0x0001930000087ab9 */ /* 0x000fe40000000800 */
[----:B------:R-:W-:-:S05]  /*a1c0*/  IADD3 R5, P0, R20, UR8, RZ ;  /* 0x0000000814057c10 */ /* 0x000fca000ff1e0ff */
[----:B------:R-:W-:-:S04]  /*a1d0*/  IMAD.X R23, RZ, RZ, R23, P0 ;  /* 0x000000ffff177224 */ /* 0x000fc800000e0617 */
[----:B------:R-:W-:-:S04]  /*a1e0*/  IMAD.WIDE.U32 R6, R23, UR10, RZ ;  /* 0x0000000a17067c25 */ /* 0x000fc8000f8e00ff */
[----:B------:R-:W-:-:S04]  /*a1f0*/  IMAD.WIDE.U32 R6, P0, R5, UR11, R6 ;  /* 0x0000000b05067c25 */ /* 0x000fc8000f800006 */
[----:B------:R-:W-:Y:S01]  /*a200*/  IMAD.WIDE.U32 R4, R5, UR10, RZ ;  /* 0x0000000a05047c25 */ /* 0x000fe2000f8e00ff */
[----:B------:R-:W-:-:S04]  /*a210*/  MOV R4, R7 ;  /* 0x0000000700047202 */ /* 0x000fc80000000f00 */
[----:B------:R-:W-:Y:S01]  /*a220*/  IADD3 RZ, P1, R5, R6, RZ ;  /* 0x0000000605ff7210 */ /* 0x000fe20007f3e0ff */
[----:B------:R-:W-:-:S04]  /*a230*/  IMAD.X R5, RZ, RZ, RZ, P0 ;  /* 0x000000ffff057224 */ /* 0x000fc800000e06ff */
[----:B------:R-:W-:-:S08]  /*a240*/  IMAD.WIDE.U32.X R4, R23, UR11, R4, P1 ;  /* 0x0000000b17047c25 */ /* 0x000fd000088e0404 */
.L_x_302:
[----:B------:R-:W-:Y:S01]  /*a250*/  ISETP.NE.AND P0, PT, R2, 0x1, PT ;  /* 0x000000010200780c */ /* 0x000fe20003f05270 */
[----:B------:R-:W-:Y:S01]  /*a260*/  ULDC UR8, c[0x0][0x648] ;  /* 0x0001920000087ab9 */ /* 0x000fe20000000800 */
[----:B------:R-:W-:Y:S01]  /*a270*/  LOP3.LUT R22, R22, UR13, RZ, 0xc0, !PT ;  /* 0x0000000d16167c12 */ /* 0x000fe2000f8ec0ff */
[----:B-1----:R-:W-:Y:S01]  /*a280*/  IMAD.MOV R24, RZ, RZ, -R24 ;  /* 0x000000ffff187224 */ /* 0x002fe200078e0a18 */
[----:B------:R-:W-:Y:S01]  /*a290*/  SHF.R.U64 R5, R4, UR8, R5 ;  /* 0x0000000804057c19 */ /* 0x000fe20008001205 */
[----:B------:R-:W-:Y:S01]  /*a2a0*/  ULDC UR8, c[0x0][0x638] ;  /* 0x00018e0000087ab9 */ /* 0x000fe20000000800 */
[----:B------:R-:W-:Y:S01]  /*a2b0*/  LOP3.LUT R15, R15, UR4, RZ, 0xc0, !PT ;  /* 0x000000040f0f7c12 */ /* 0x000fe2000f8ec0ff */
[----:B------:R-:W-:Y:S01]  /*a2c0*/  ULDC UR9, c[0x0][0x610] ;  /* 0x0001840000097ab9 */ /* 0x000fe20000000800 */
[----:B------:R-:W-:Y:S01]  /*a2d0*/  MOV R4, 0x1 ;  /* 0x0000000100047802 */ /* 0x000fe20000000f00 */
[----:B------:R-:W-:Y:S02]  /*a2e0*/  IMAD.MOV R7, RZ, RZ, -R5 ;  /* 0x000000ffff077224 */ /* 0x000fe400078e0a05 */
[----:B------:R-:W-:-:S02]  /*a2f0*/  IMAD R5, R5, UR5, R22 ;  /* 0x0000000505057c24 */ /* 0x000fc4000f8e0216 */
[----:B--2---:R-:W-:Y:S02]  /*a300*/  @P0 IMAD R14, R21, R24, R12 ;  /* 0x00000018150e0224 */ /* 0x004fe400078e020c */
[----:B------:R-:W-:Y:S01]  /*a310*/  IMAD R20, R7, UR8, R20 ;  /* 0x0000000807147c24 */ /* 0x000fe2000f8e0214 */
[----:B------:R-:W-:Y:S01]  /*a320*/  ULDC UR8, c[0x0][0x600] ;  /* 0x0001800000087ab9 */ /* 0x000fe20000000800 */
[----:B------:R-:W-:Y:S02]  /*a330*/  IMAD R14, R5, UR9, R14 ;  /* 0x00000009050e7c24 */ /* 0x000fe4000f8e020e */
[----:B------:R-:W-:-:S05]  /*a340*/  IMAD R5, R20, UR8, R15 ;  /* 0x0000000814057c24 */ /* 0x000fca000f8e020f */
[----:B------:R-:W-:Y:S02]  /*a350*/  SEL R20, R5, R14, !P0 ;  /* 0x0000000e05147207 */ /* 0x000fe40004000000 */
[----:B------:R-:W-:-:S07]  /*a360*/  SEL R12, R14, R5, !P0 ;  /* 0x000000050e0c7207 */ /* 0x000fce0004000000 */
.L_x_300:
[----:B------:R-:W-:Y:S05]  /*a370*/  BSYNC B1 ;  /* 0x0000000000017941 */ /* 0x000fea0003800000 */
.L_x_299:
[----:B------:R-:W-:-:S13]  /*a380*/  LOP3.LUT P0, RZ, R4, 0xff, RZ, 0xc0, !PT ;  /* 0x000000ff04ff7812 */ /* 0x000fda000780c0ff */
[----:B------:R-:W-:Y:S05]  /*a390*/  @P0 BRA `(.L_x_303) ;  /* 0xfffffff400340947 */ /* 0x000fea000383ffff */
[----:B------:R-:W-:Y:S05]  /*a3a0*/  BSYNC B0 ;  /* 0x0000000000007941 */ /* 0x000fea0003800000 */
.L_x_292:
[----:B------:R-:W-:-:S03]  /*a3b0*/  UMOV UR8, 0xffffffff ;  /* 0xffffffff00087882 */ /* 0x000fc60000000000 */
[----:B------:R-:W-:Y:S05]  /*a3c0*/  BRA.DIV UR8, `(.L_x_304) ;  /* 0x0000000608147947 */ /* 0x000fea000b800000 */
[----:B------:R-:W-:-:S13]  /*a3d0*/  ELECT P6, URZ, PT ;  /* 0x00000000003f782f */ /* 0x000fda00038c0000 */
.L_x_318:
[----:B------:R-:W-:Y:S04]  /*a3e0*/  BSSY B0, `(.L_x_305) ;  /* 0x000002b000007945 */ /* 0x000fe80003800000 */
[----:B------:R-:W-:Y:S05]  /*a3f0*/  @!P6 BRA `(.L_x_306) ;  /* 0x0000000000a4e947 */ /* 0x000fea0003800000 */
[----:B------:R-:W-:-:S04]  /*a400*/  LOP3.LUT R19, R19, 0x2, RZ, 0xfc, !PT ;  /* 0x0000000213137812 */ /* 0x000fc800078efcff */
[----:B------:R-:W-:-:S13]  /*a410*/  ISETP.NE.AND P0, PT, R19, 0x3, PT ;  /* 0x000000031300780c */ /* 0x000fda0003f05270 */
[----:B------:R-:W-:Y:S05]  /*a420*/  @!P0 BRA `(.L_x_307) ;  /* 0x0000000000048947 */ /* 0x000fea0003800000 */
[----:B------:R-:W-:Y:S01]  /*a430*/  BPT.TRAP 0x1 ;  /* 0x000000040000795c */ /* 0x000fe20000300000 */
.L_x_307:
[----:B------:R-:W0:Y:S01]  /*a440*/  S2R R3, SR_CgaCtaId ;  /* 0x0000000000037919 */ /* 0x000e220000008800 */
[----:B------:R-:W-:Y:S02]  /*a450*/  MOV R0, 0x400 ;  /* 0x0000040000007802 */ /* 0x000fe40000000f00 */
[----:B------:R-:W-:Y:S02]  /*a460*/  SHF.L.U32 R2, R10, 0x1f, RZ ;  /* 0x0000001f0a027819 */ /* 0x000fe400000006ff */
[----:B0-----:R-:W-:-:S05]  /*a470*/  LEA R0, R3, R0, 0x18 ;  /* 0x0000000003007211 */ /* 0x001fca00078ec0ff */
[----:B------:R-:W-:-:S04]  /*a480*/  VIADD R0, R0, 0x20 ;  /* 0x0000002000007836 */ /* 0x000fc80000000000 */
[C---:B------:R-:W-:Y:S01]  /*a490*/  IMAD R5, R9.reuse, 0x8, R0 ;  /* 0x0000000809057824 */ /* 0x040fe200078e0200 */
[----:B------:R-:W-:-:S03]  /*a4a0*/  IADD3 R9, R9, 0x1, RZ ;  /* 0x0000000109097810 */ /* 0x000fc60007ffe0ff */
[----:B------:R-:W0:Y:S01]  /*a4b0*/  SYNCS.PHASECHK.TRANS64.TRYWAIT P0, [R5+URZ], R2 ;  /* 0x00000002050075a7 */ /* 0x000e22000800017f */
[----:B------:R-:W-:-:S04]  /*a4c0*/  ISETP.NE.AND P1, PT, R9, 0x4, PT ;  /* 0x000000040900780c */ /* 0x000fc80003f25270 */
[----:B------:R-:W-:Y:S02]  /*a4d0*/  SEL R3, RZ, 0x1, P1 ;  /* 0x00000001ff037807 */ /* 0x000fe40000800000 */
[----:B------:R-:W-:Y:S02]  /*a4e0*/  SEL R9, R9, RZ, P1 ;  /* 0x000000ff09097207 */ /* 0x000fe40000800000 */
[----:B------:R-:W-:-:S03]  /*a4f0*/  LOP3.LUT R10, R10, R3, RZ, 0x3c, !PT ;  /* 0x000000030a0a7212 */ /* 0x000fc600078e3cff */
[----:B------:R-:W-:Y:S01]  /*a500*/  IMAD R7, R9, 0x8, R0 ;  /* 0x0000000809077824 */ /* 0x000fe200078e0200 */
[----:B------:R-:W-:Y:S01]  /*a510*/  SHF.L.U32 R4, R10, 0x1f, RZ ;  /* 0x0000001f0a047819 */ /* 0x000fe200000006ff */
[----:B0-----:R-:W-:Y:S06]  /*a520*/  @!P0 BRA `(.L_x_308) ;  /* 0x0000000000dc8947 */ /* 0x001fec0003800000 */
.L_x_319:
[----:B------:R-:W1:Y:S01]  /*a530*/  SYNCS.PHASECHK.TRANS64.TRYWAIT P0, [R7+URZ], R4 ;  /* 0x00000004070075a7 */ /* 0x000e62000800017f */
[----:B0-----:R-:W-:-:S05]  /*a540*/  VIADD R2, R9, 0x1 ;  /* 0x0000000109027836 */ /* 0x001fca0000000000 */
[----:B------:R-:W-:-:S04]  /*a550*/  ISETP.NE.AND P1, PT, R2, 0x4, PT ;  /* 0x000000040200780c */ /* 0x000fc80003f25270 */
[----:B------:R-:W-:Y:S02]  /*a560*/  SEL R3, RZ, 0x1, P1 ;  /* 0x00000001ff037807 */ /* 0x000fe40000800000 */
[----:B------:R-:W-:Y:S02]  /*a570*/  SEL R9, R2, RZ, P1 ;  /* 0x000000ff02097207 */ /* 0x000fe40000800000 */
[----:B------:R-:W-:Y:S02]  /*a580*/  LOP3.LUT R11, R10, R3, RZ, 0x3c, !PT ;  /* 0x000000030a0b7212 */ /* 0x000fe400078e3cff */
[----:B------:R-:W-:Y:S02]  /*a590*/  LEA R6, R9, R0, 0x3 ;  /* 0x0000000009067211 */ /* 0x000fe400078e18ff */
[----:B------:R-:W-:Y:S01]  /*a5a0*/  SHF.L.U32 R5, R11, 0x1f, RZ ;  /* 0x0000001f0b057819 */ /* 0x000fe200000006ff */
[----:B-1----:R-:W-:Y:S06]  /*a5b0*/  @!P0 BRA `(.L_x_309) ;  /* 0x0000000000cc8947 */ /* 0x002fec0003800000 */
.L_x_320:
[----:B------:R-:W1:Y:S01]  /*a5c0*/  SYNCS.PHASECHK.TRANS64.TRYWAIT P0, [R6+URZ], R5 ;  /* 0x00000005060075a7 */ /* 0x000e62000800017f */
[----:B------:R-:W-:-:S05]  /*a5d0*/  VIADD R2, R9, 0x1 ;  /* 0x0000000109027836 */ /* 0x000fca0000000000 */
[----:B------:R-:W-:-:S04]  /*a5e0*/  ISETP.NE.AND P1, PT, R2, 0x4, PT ;  /* 0x000000040200780c */ /* 0x000fc80003f25270 */
[----:B0-----:R-:W-:Y:S02]  /*a5f0*/  SEL R4, RZ, 0x1, P1 ;  /* 0x00000001ff047807 */ /* 0x001fe40000800000 */
[----:B------:R-:W-:Y:S02]  /*a600*/  SEL R3, R2, RZ, P1 ;  /* 0x000000ff02037207 */ /* 0x000fe40000800000 */
[----:B------:R-:W-:Y:S01]  /*a610*/  LOP3.LUT R4, R11, R4, RZ, 0x3c, !PT ;  /* 0x000000040b047212 */ /* 0x000fe200078e3cff */
[----:B-1----:R-:W-:Y:S06]  /*a620*/  @!P0 BRA `(.L_x_310) ;  /* 0x0000000000c48947 */ /* 0x002fec0003800000 */
.L_x_321:
[----:B------:R-:W-:Y:S01]  /*a630*/  IMAD R3, R3, 0x8, R0 ;  /* 0x0000000803037824 */ /* 0x000fe200078e0200 */
[----:B------:R-:W-:-:S07]  /*a640*/  SHF.L.U32 R0, R4, 0x1f, RZ ;  /* 0x0000001f04007819 */ /* 0x000fce00000006ff */
.L_x_311:
[----:B-1----:R1:W2:Y:S02]  /*a650*/  SYNCS.PHASECHK.TRANS64.TRYWAIT P0, [R3+URZ], R0 ;  /* 0x00000000030075a7 */ /* 0x0022a4000800017f */
[----:B--2---:R-:W-:Y:S05]  /*a660*/  @!P0 NANOSLEEP.SYNCS 0x989680 ;  /* 0x009896800000895d */ /* 0x004fea0003900000 */
[----:B------:R-:W2:Y:S02]  /*a670*/  @!P0 SYNCS.PHASECHK.TRANS64 P0, [R3+URZ], R0 ;  /* 0x00000000030085a7 */ /* 0x000ea4000800007f */
[----:B--2---:R-:W-:Y:S05]  /*a680*/  @!P0 BRA `(.L_x_311) ;  /* 0xfffffffc00f08947 */ /* 0x004fea000383ffff */
.L_x_306:
[----:B------:R-:W-:Y:S05]  /*a690*/  BSYNC B0 ;  /* 0x0000000000007941 */ /* 0x000fea0003800000 */
.L_x_305:
[----:B------:R-:W-:Y:S05]  /*a6a0*/  EXIT ;  /* 0x000000000000794d */ /* 0x000fea0003800000 */
.L_x_21:
[----:B----4-:R4:W0:Y:S02]  /*a6b0*/  SYNCS.PHASECHK.TRANS64.TRYWAIT P1, [R3+URZ], R0 ;  /* 0x00000000030075a7 */ /* 0x010824000802017f */
[----:B0-----:R-:W-:Y:S05]  /*a6c0*/  @!P1 NANOSLEEP.SYNCS 0x989680 ;  /* 0x009896800000995d */ /* 0x001fea0003900000 */
[----:B------:R-:W0:Y:S02]  /*a6d0*/  @!P1 SYNCS.PHASECHK.TRANS64 P1, [R3+URZ], R0 ;  /* 0x00000000030095a7 */ /* 0x000e24000802007f */
[----:B0-----:R-:W-:Y:S05]  /*a6e0*/  @!P1 BRA `(.L_x_21) ;  /* 0xfffffffc00f09947 */ /* 0x001fea000383ffff */
[----:B------:R-:W-:Y:S05]  /*a6f0*/  BRA `(.L_x_20) ;  /* 0xffffff6c00907947 */ /* 0x000fea000383ffff */
.L_x_26:
[----:B-1----:R1:W3:Y:S02]  /*a700*/  SYNCS.PHASECHK.TRANS64.TRYWAIT P1, [R5+URZ], R4 ;  /* 0x00000004050075a7 */ /* 0x0022e4000802017f */
[----:B---3--:R-:W-:Y:S05]  /*a710*/  @!P1 NANOSLEEP.SYNCS 0x989680 ;  /* 0x009896800000995d */ /* 0x008fea0003900000 */
[----:B------:R-:W3:Y:S02]  /*a720*/  @!P1 SYNCS.PHASECHK.TRANS64 P1, [R5+URZ], R4 ;  /* 0x00000004050095a7 */ /* 0x000ee4000802007f */
[----:B---3--:R-:W-:Y:S05]  /*a730*/  @!P1 BRA `(.L_x_26) ;  /* 0xfffffffc00f09947 */ /* 0x008fea000383ffff */
[----:B------:R-:W-:Y:S05]  /*a740*/  BRA `(.L_x_25) ;  /* 0xffffff7000d07947 */ /* 0x000fea000383ffff */
.L_x_293:
[----:B------:R-:W-:Y:S01]  /*a750*/  BSSY B1, `(.L_x_312) ;  /* 0x0000006000017945 */ /* 0x000fe20003800000 */
[----:B------:R-:W-:-:S07]  /*a760*/  MOV R15, 0xffffffff ;  /* 0xffffffff000f7802 */ /* 0x000fce0000000f00 */
[----:B------:R-:W-:Y:S05]  /*a770*/  WARPSYNC.COLLECTIVE R15, `(.L_x_313) ;  /* 0x000000000f0c7348 */ /* 0x000fea0003c00000 */
[----:B------:R-:W-:Y:S02]  /*a780*/  ELECT P6, UR62, PT ;  /* 0x00000000003e782f */ /* 0x000fe400038c0000 */
[----:B------:R-:W-:Y:S01]  /*a790*/  MOV R14, UR62 ;  /* 0x0000003e000e7c02 */ /* 0x000fe20008000f00 */
[----:B------:R-:W-:Y:S10]  /*a7a0*/  ENDCOLLECTIVE ;  /* 0x000000000000791b */ /* 0x000ff40003800000 */
.L_x_313:
[----:B------:R-:W-:Y:S05]  /*a7b0*/  BSYNC B1 ;  /* 0x0000000000017941 */ /* 0x000fea0003800000 */
.L_x_312:
[----:B------:R-:W-:Y:S05]  /*a7c0*/  BRA `(.L_x_314) ;  /* 0xfffffff000347947 */ /* 0x000fea000383ffff */
.L_x_296:
[----:B-1----:R1:W2:Y:S02]  /*a7d0*/  SYNCS.PHASECHK.TRANS64.TRYWAIT P0, [R22+URZ+0x20], R7 ;  /* 0x00002007160075a7 */ /* 0x0022a4000800017f */
[----:B--2---:R-:W-:Y:S05]  /*a7e0*/  @!P0 NANOSLEEP.SYNCS 0x989680 ;  /* 0x009896800000895d */ /* 0x004fea0003900000 */
[----:B------:R-:W2:Y:S02]  /*a7f0*/  @!P0 SYNCS.PHASECHK.TRANS64 P0, [R22+URZ+0x20], R7 ;  /* 0x00002007160085a7 */ /* 0x000ea4000800007f */
[----:B--2---:R-:W-:Y:S05]  /*a800*/  @!P0 BRA `(.L_x_296) ;  /* 0xfffffffc00f08947 */ /* 0x004fea000383ffff */
[----:B------:R-:W-:Y:S05]  /*a810*/  BRA `(.L_x_315) ;  /* 0xfffffff000707947 */ /* 0x000fea000383ffff */
.L_x_304:
[----:B------:R-:W-:Y:S01]  /*a820*/  BSSY B0, `(.L_x_316) ;  /* 0x0000006000007945 */ /* 0x000fe20003800000 */
[----:B------:R-:W-:-:S07]  /*a830*/  IMAD.MOV.U32 R15, RZ, RZ, -0x1 ;  /* 0xffffffffff0f7424 */ /* 0x000fce00078e00ff */
[----:B------:R-:W-:Y:S05]  /*a840*/  WARPSYNC.COLLECTIVE R15, `(.L_x_317) ;  /* 0x000000000f0c7348 */ /* 0x000fea0003c00000 */
[----:B------:R-:W-:Y:S02]  /*a850*/  ELECT P6, UR62, PT ;  /* 0x00000000003e782f */ /* 0x000fe400038c0000 */
[----:B------:R-:W-:Y:S01]  /*a860*/  MOV R14, UR62 ;  /* 0x0000003e000e7c02 */ /* 0x000fe20008000f00 */
[----:B------:R-:W-:Y:S10]  /*a870*/  ENDCOLLECTIVE ;  /* 0x000000000000791b */ /* 0x000ff40003800000 */
.L_x_317:
[----:B------:R-:W-:Y:S05]  /*a880*/  BSYNC B0 ;  /* 0x0000000000007941 */ /* 0x000fea0003800000 */
.L_x_316:
[----:B------:R-:W-:Y:S05]  /*a890*/  BRA `(.L_x_318) ;  /* 0xfffffff800d07947 */ /* 0x000fea000383ffff */
.L_x_308:
[----:B0-----:R0:W1:Y:S02]  /*a8a0*/  SYNCS.PHASECHK.TRANS64.TRYWAIT P0, [R5+URZ], R2 ;  /* 0x00000002050075a7 */ /* 0x001064000800017f */
[----:B-1----:R-:W-:Y:S05]  /*a8b0*/  @!P0 NANOSLEEP.SYNCS 0x989680 ;  /* 0x009896800000895d */ /* 0x002fea0003900000 */
[----:B------:R-:W1:Y:S02]  /*a8c0*/  @!P0 SYNCS.PHASECHK.TRANS64 P0, [R5+URZ], R2 ;  /* 0x00000002050085a7 */ /* 0x000e64000800007f */
[----:B-1----:R-:W-:Y:S05]  /*a8d0*/  @!P0 BRA `(.L_x_308) ;  /* 0xfffffffc00f08947 */ /* 0x002fea000383ffff */
[----:B------:R-:W-:Y:S05]  /*a8e0*/  BRA `(.L_x_319) ;  /* 0xfffffffc00107947 */ /* 0x000fea000383ffff */
.L_x_309:
[----:B0-----:R0:W1:Y:S02]  /*a8f0*/  SYNCS.PHASECHK.TRANS64.TRYWAIT P0, [R7+URZ], R4 ;  /* 0x00000004070075a7 */ /* 0x001064000800017f */
[----:B-1----:R-:W-:Y:S05]  /*a900*/  @!P0 NANOSLEEP.SYNCS 0x989680 ;  /* 0x009896800000895d */ /* 0x002fea0003900000 */
[----:B------:R-:W1:Y:S02]  /*a910*/  @!P0 SYNCS.PHASECHK.TRANS64 P0, [R7+URZ], R4 ;  /* 0x00000004070085a7 */ /* 0x000e64000800007f */
[----:B-1----:R-:W-:Y:S05]  /*a920*/  @!P0 BRA `(.L_x_309) ;  /* 0xfffffffc00f08947 */ /* 0x002fea000383ffff */
[----:B------:R-:W-:Y:S05]  /*a930*/  BRA `(.L_x_320) ;  /* 0xfffffffc00207947 */ /* 0x000fea000383ffff */
.L_x_310:
[----:B0-----:R0:W1:Y:S02]  /*a940*/  SYNCS.PHASECHK.TRANS64.TRYWAIT P0, [R6+URZ], R5 ;  /* 0x00000005060075a7 */ /* 0x001064000800017f */
[----:B-1----:R-:W-:Y:S05]  /*a950*/  @!P0 NANOSLEEP.SYNCS 0x989680 ;  /* 0x009896800000895d */ /* 0x002fea0003900000 */
[----:B------:R-:W1:Y:S02]  /*a960*/  @!P0 SYNCS.PHASECHK.TRANS64 P0, [R6+URZ], R5 ;  /* 0x00000005060085a7 */ /* 0x000e64000800007f */
[----:B-1----:R-:W-:Y:S05]  /*a970*/  @!P0 BRA `(.L_x_310) ;  /* 0xfffffffc00f08947 */ /* 0x002fea000383ffff */
[----:B------:R-:W-:Y:S05]  /*a980*/  BRA `(.L_x_321) ;  /* 0xfffffffc00287947 */ /* 0x000fea000383ffff */
.L_x_322:
[----:B------:R-:W-:-:S00]  /*a990*/  BRA `(.L_x_322) ;  /* 0xfffffffc00fc7947 */ /* 0x000fc0000383ffff */
[----:B------:R-:W-:-:S00]  /*a9a0*/  NOP ;  /* 0x0000000000007918 */ /* 0x000fc00000000000 */
        /* <DEDUP_REMOVED lines=13> */
.L_x_323:


//--------------------- .nv.global.init           --------------------------
	.section	.nv.global.init,"aw",@progbits
.nv.global.init:
	.type		$str$22,@object
	.size		$str$22,($str$23 - $str$22)
$str$22:
        /*0000*/ 	.byte	0x6b, 0x5f, 0x74, 0x69, 0x6c, 0x65, 0x5f, 0x63, 0x6f, 0x75, 0x6e, 0x74, 0x20, 0x3e, 0x3d, 0x20
        /*0010*/ 	.byte	0x31, 0x00
	.type		$str$23,@object
	.size		$str$23,(__unnamed_1 - $str$23)
$str$23:
        /*0012*/ 	.byte	0x2f, 0x74, 0x6d, 0x70, 0x2f, 0x63, 0x75, 0x74, 0x6c, 0x61, 0x73, 0x73, 0x5f, 0x73, 0x77, 0x65
        /*0022*/ 	.byte	0x65, 0x70, 0x5f, 0x73, 0x72, 0x63, 0x2f, 0x69, 0x6e, 0x63, 0x6c, 0x75, 0x64, 0x65, 0x2f, 0x63
        /*0032*/ 	.byte	0x75, 0x74, 0x6c, 0x61, 0x73, 0x73, 0x2f, 0x67, 0x65, 0x6d, 0x6d, 0x2f, 0x63, 0x6f, 0x6c, 0x6c
        /*0042*/ 	.byte	0x65, 0x63, 0x74, 0x69, 0x76, 0x65, 0x2f, 0x73, 0x6d, 0x39, 0x30, 0x5f, 0x6d, 0x6d, 0x61, 0x5f
        /*0052*/ 	.byte	0x74, 0x6d, 0x61, 0x5f, 0x67, 0x6d, 0x6d, 0x61, 0x5f, 0x73, 0x73, 0x5f, 0x77, 0x61, 0x72, 0x70
        /*0062*/ 	.byte	0x73, 0x70, 0x65, 0x63, 0x69, 0x61, 0x6c, 0x69, 0x7a, 0x65, 0x64, 0x2e, 0x68, 0x70, 0x70, 0x00
	.type		__unnamed_1,@object
	.size		__unnamed_1,(.L_0 - __unnamed_1)
__unnamed_1:
        /*0072*/ 	.byte	0x76, 0x6f, 0x69, 0x64, 0x20, 0x63, 0x75, 0x74, 0x6c, 0x61, 0x73, 0x73, 0x3a, 0x3a, 0x67, 0x65
        /* <DEDUP_REMOVED lines=176> */
        /*0b82*/ 	.byte	0x64, 0x65, 0x6e, 0x74, 0x69, 0x74, 0x79, 0x5d, 0x00
.L_0:


//--------------------- .nv.shared._ZN7cutlass13device_kernelINS_4gemm6kernel13GemmUniversalIN4cute5tupleIJiiiiEEENS1_10collective13CollectiveMmaINS1_34MainloopSm90TmaGmmaWarpSpecializedILi4ENS5_IJNS4_1CILi4EEENSA_ILi2EEENSA_ILi1EEEEEENS1_35KernelTmaWarpSpecializedCooperativeEEENS5_IJNSA_ILi256EEENSA_ILi128EEENSA_ILi32EEEEEEfNS5_IJlSD_lEEEfSL_NS4_8TiledMMAINS4_8MMA_AtomIJNS4_4SM904GMMA30MMA_64x128x8_F32TF32TF32_SS_TNILNSP_7ScaleInE1ELSR_1EEEEEENS4_6LayoutINS5_IJSC_SD_SD_EEENS5_IJSD_NSA_ILi0EEESW_EEEEENS5_IJNS4_10UnderscoreESZ_SZ_EEEEENS4_23SM90_TMA_LOAD_MULTICASTENS4_14ComposedLayoutINS4_7SwizzleILi3ELi4ELi3EEENS4_18smem_ptr_flag_bitsILi32EEENSU_INS5_IJNSA_ILi8EEESJ_EEENS5_IJSJ_SD_EEEEEEEvNS4_8identityES12_S1C_vS1D_EENS_8epilogue10collective6detail29Sm90TmaWarpSpecializedAdapterINS1G_15DefaultEpilogueIfSL_SL_NS1F_6thread17LinearCombinationIfLi1EffLNS1K_9ScaleType4KindE0ELNS_15FloatRoundStyleE2EfEENS1_15EpilogueDefaultEEEEEvvEEEEvNT_6ParamsE --------------------------
	.section	.nv.shared._ZN7cutlass13device_kernelINS_4gemm6kernel13GemmUniversalIN4cute5tupleIJiiiiEEENS1_10collective13CollectiveMmaINS1_34MainloopSm90TmaGmmaWarpSpecializedILi4ENS5_IJNS4_1CILi4EEENSA_ILi2EEENSA_ILi1EEEEEENS1_35KernelTmaWarpSpecializedCooperativeEEENS5_IJNSA_ILi256EEENSA_ILi128EEENSA_ILi32EEEEEEfNS5_IJlSD_lEEEfSL_NS4_8TiledMMAINS4_8MMA_AtomIJNS4_4SM904GMMA30MMA_64x128x8_F32TF32TF32_SS_TNILNSP_7ScaleInE1ELSR_1EEEEEENS4_6LayoutINS5_IJSC_SD_SD_EEENS5_IJSD_NSA_ILi0EEESW_EEEEENS5_IJNS4_10UnderscoreESZ_SZ_EEEEENS4_23SM90_TMA_LOAD_MULTICASTENS4_14ComposedLayoutINS4_7SwizzleILi3ELi4ELi3EEENS4_18smem_ptr_flag_bitsILi32EEENSU_INS5_IJNSA_ILi8EEESJ_EEENS5_IJSJ_SD_EEEEEEEvNS4_8identityES12_S1C_vS1D_EENS_8epilogue10collective6detail29Sm90TmaWarpSpecializedAdapterINS1G_15DefaultEpilogueIfSL_SL_NS1F_6thread17LinearCombinationIfLi1EffLNS1K_9ScaleType4KindE0ELNS_15FloatRoundStyleE2EfEENS1_15EpilogueDefaultEEEEEvvEEEEvNT_6ParamsE,"aw",@nobits
	.sectionflags	@""
	.align	16
	.zero		1024


//--------------------- .nv.shared.reserved.0     --------------------------
	.section	.nv.shared.reserved.0,"aw",@nobits
	.weak		__nv_reservedSMEM_offset_0_alias
	.size		__nv_reservedSMEM_offset_0_alias, 0, 0
	.other		__nv_reservedSMEM_offset_0_alias,@"STO_CUDA_RESERVED_SHARED STV_DEFAULT"
__nv_reservedSMEM_offset_0_alias:
	.zero		0


//--------------------- .nv.global                --------------------------
	.section	.nv.global,"aw",@nobits
.nv.global:
	.type		_ZN40_INTERNAL_3f755f7b_4_k_cu_bfe36f63_222964cute1_E,@object
	.size		_ZN40_INTERNAL_3f755f7b_4_k_cu_bfe36f63_222964cute1_E,(_ZN40_INTERNAL_3f755f7b_4_k_cu_bfe36f63_222964cuda3std3__45__cpo6cbeginE - _ZN40_INTERNAL_3f755f7b_4_k_cu_bfe36f63_222964cute1_E)
_ZN40_INTERNAL_3f755f7b_4_k_cu_bfe36f63_222964cute1_E:
	.zero		1
	.type		_ZN40_INTERNAL_3f755f7b_4_k_cu_bfe36f63_222964cuda3std3__45__cpo6cbeginE,@object
	.size		_ZN40_INTERNAL_3f755f7b_4_k_cu_bfe36f63_222964cuda3std3__45__cpo6cbeginE,(_ZN40_INTERNAL_3f755f7b_4_k_cu_bfe36f63_222964cuda3std3__48in_placeE - _ZN40_INTERNAL_3f755f7b_4_k_cu_bfe36f63_222964cuda3std3__45__cpo6cbeginE)
_ZN40_INTERNAL_3f755f7b_4_k_cu_bfe36f63_222964cuda3std3__45__cpo6cbeginE:
	.zero		1
	.type		_ZN40_INTERNAL_3f755f7b_4_k_cu_bfe36f63_222964cuda3std3__48in_placeE,@object
	.size		_ZN40_INTERNAL_3f755f7b_4_k_cu_bfe36f63_222964cuda3std3__48in_placeE,(_ZN40_INTERNAL_3f755f7b_4_k_cu_bfe36f63_222964cuda3std6ranges3__45__cpo9iter_moveE - _ZN40_INTERNAL_3f755f7b_4_k_cu_bfe36f63_222964cuda3std3__48in_placeE)
_ZN40_INTERNAL_3f755f7b_4_k_cu_bfe36f63_222964cuda3std3__48in_placeE:
	.zero		1
	.type		_ZN40_INTERNAL_3f755f7b_4_k_cu_bfe36f63_222964cuda3std6ranges3__45__cpo9iter_moveE,@object
	.size		_ZN40_INTERNAL_3f755f7b_4_k_cu_bfe36f63_222964cuda3std6ranges3__45__cpo9iter_moveE,(_ZN40_INTERNAL_3f755f7b_4_k_cu_bfe36f63_222964cuda3std3__45__cpo5beginE - _ZN40_INTERNAL_3f755f7b_4_k_cu_bfe36f63_222964cuda3std6ranges3__45__cpo9iter_moveE)
_ZN40_INTERNAL_3f755f7b_4_k_cu_bfe36f63_222964cuda3std6ranges3__45__cpo9iter_moveE:
	.zero		1
	.type		_ZN40_INTERNAL_3f755f7b_4_k_cu_bfe36f63_222964cuda3std3__45__cpo5beginE,@object
	.size		_ZN40_INTERNAL_3f755f7b_4_k_cu_bfe36f63_222964cuda3std3__45__cpo5beginE,(_ZN40_INTERNAL_3f755f7b_4_k_cu_bfe36f63_222964cuda3std3__442_GLOBAL__N__3f755f7b_4_k_cu_bfe36f63_222966ignoreE - _ZN40_INTERNAL_3f755f7b_4_k_cu_bfe36f63_222964cuda3std3__45__cpo5beginE)
_ZN40_INTERNAL_3f755f7b_4_k_cu_bfe36f63_222964cuda3std3__45__cpo5beginE:
	.zero		1
	.type		_ZN40_INTERNAL_3f755f7b_4_k_cu_bfe36f63_222964cuda3std3__442_GLOBAL__N__3f755f7b_4_k_cu_bfe36f63_222966ignoreE,@object
	.size		_ZN40_INTERNAL_3f755f7b_4_k_cu_bfe36f63_222964cuda3std3__442_GLOBAL__N__3f755f7b_4_k_cu_bfe36f63_222966ignoreE,(_ZN40_INTERNAL_3f755f7b_4_k_cu_bfe36f63_222964cute7productE - _ZN40_INTERNAL_3f755f7b_4_k_cu_bfe36f63_222964cuda3std3__442_GLOBAL__N__3f755f7b_4_k_cu_bfe36f63_222966ignoreE)
_ZN40_INTERNAL_3f755f7b_4_k_cu_bfe36f63_222964cuda3std3__442_GLOBAL__N__3f755f7b_4_k_cu_bfe36f63_222966ignoreE:
	.zero		1
	.type		_ZN40_INTERNAL_3f755f7b_4_k_cu_bfe36f63_222964cute7productE,@object
	.size		_ZN40_INTERNAL_3f755f7b_4_k_cu_bfe36f63_222964cute7productE,(_ZN40_INTERNAL_3f755f7b_4_k_cu_bfe36f63_222964cuda3std3__45__cpo3endE - _ZN40_INTERNAL_3f755f7b_4_k_cu_bfe36f63_222964cute7productE)
_ZN40_INTERNAL_3f755f7b_4_k_cu_bfe36f63_222964cute7productE:
	.zero		1
	.type		_ZN40_INTERNAL_3f755f7b_4_k_cu_bfe36f63_222964cuda3std3__45__cpo3endE,@object
	.size		_ZN40_INTERNAL_3f755f7b_4_k_cu_bfe36f63_222964cuda3std3__45__cpo3endE,(_ZN40_INTERNAL_3f755f7b_4_k_cu_bfe36f63_222964cuda3std3__419piecewise_constructE - _ZN40_INTERNAL_3f755f7b_4_k_cu_bfe36f63_222964cuda3std3__45__cpo3endE)
_ZN40_INTERNAL_3f755f7b_4_k_cu_bfe36f63_222964cuda3std3__45__cpo3endE:
	.zero		1
	.type		_ZN40_INTERNAL_3f755f7b_4_k_cu_bfe36f63_222964cuda3std3__419piecewise_constructE,@object
	.size		_ZN40_INTERNAL_3f755f7b_4_k_cu_bfe36f63_222964cuda3std3__419piecewise_constructE,(_ZN40_INTERNAL_3f755f7b_4_k_cu_bfe36f63_222964cuda3std3__45__cpo4cendE - _ZN40_INTERNAL_3f755f7b_4_k_cu_bfe36f63_222964cuda3std3__419piecewise_constructE)
_ZN40_INTERNAL_3f755f7b_4_k_cu_bfe36f63_222964cuda3std3__419piecewise_constructE:
	.zero		1
	.type		_ZN40_INTERNAL_3f755f7b_4_k_cu_bfe36f63_222964cuda3std3__45__cpo4cendE,@object
	.size		_ZN40_INTERNAL_3f755f7b_4_k_cu_bfe36f63_222964cuda3std3__45__cpo4cendE,(_ZN40_INTERNAL_3f755f7b_4_k_cu_bfe36f63_222964cuda3std6ranges3__45__cpo4swapE - _ZN40_INTERNAL_3f755f7b_4_k_cu_bfe36f63_222964cuda3std3__45__cpo4cendE)
_ZN40_INTERNAL_3f755f7b_4_k_cu_bfe36f63_222964cuda3std3__45__cpo4cendE:
	.zero		1
	.type		_ZN40_INTERNAL_3f755f7b_4_k_cu_bfe36f63_222964cuda3std6ranges3__45__cpo4swapE,@object
	.size		_ZN40_INTERNAL_3f755f7b_4_k_cu_bfe36f63_222964cuda3std6ranges3__45__cpo4swapE,(.L_8 - _ZN40_INTERNAL_3f755f7b_4_k_cu_bfe36f63_222964cuda3std6ranges3__45__cpo4swapE)
_ZN40_INTERNAL_3f755f7b_4_k_cu_bfe36f63_222964cuda3std6ranges3__45__cpo4swapE:
	.zero		1
.L_8:


//--------------------- .nv.constant0._ZN7cutlass13device_kernelINS_4gemm6kernel13GemmUniversalIN4cute5tupleIJiiiiEEENS1_10collective13CollectiveMmaINS1_34MainloopSm90TmaGmmaWarpSpecializedILi4ENS5_IJNS4_1CILi4EEENSA_ILi2EEENSA_ILi1EEEEEENS1_35KernelTmaWarpSpecializedCooperativeEEENS5_IJNSA_ILi256EEENSA_ILi128EEENSA_ILi32EEEEEEfNS5_IJlSD_lEEEfSL_NS4_8TiledMMAINS4_8MMA_AtomIJNS4_4SM904GMMA30MMA_64x128x8_F32TF32TF32_SS_TNILNSP_7ScaleInE1ELSR_1EEEEEENS4_6LayoutINS5_IJSC_SD_SD_EEENS5_IJSD_NSA_ILi0EEESW_EEEEENS5_IJNS4_10UnderscoreESZ_SZ_EEEEENS4_23SM90_TMA_LOAD_MULTICASTENS4_14ComposedLayoutINS4_7SwizzleILi3ELi4ELi3EEENS4_18smem_ptr_flag_bitsILi32EEENSU_INS5_IJNSA_ILi8EEESJ_EEENS5_IJSJ_SD_EEEEEEEvNS4_8identityES12_S1C_vS1D_EENS_8epilogue10collective6detail29Sm90TmaWarpSpecializedAdapterINS1G_15DefaultEpilogueIfSL_SL_NS1F_6thread17LinearCombinationIfLi1EffLNS1K_9ScaleType4KindE0ELNS_15FloatRoundStyleE2EfEENS1_15EpilogueDefaultEEEEEvvEEEEvNT_6ParamsE --------------------------
	.section	.nv.constant0._ZN7cutlass13device_kernelINS_4gemm6kernel13GemmUniversalIN4cute5tupleIJiiiiEEENS1_10collective13CollectiveMmaINS1_34MainloopSm90TmaGmmaWarpSpecializedILi4ENS5_IJNS4_1CILi4EEENSA_ILi2EEENSA_ILi1EEEEEENS1_35KernelTmaWarpSpecializedCooperativeEEENS5_IJNSA_ILi256EEENSA_ILi128EEENSA_ILi32EEEEEEfNS5_IJlSD_lEEEfSL_NS4_8TiledMMAINS4_8MMA_AtomIJNS4_4SM904GMMA30MMA_64x128x8_F32TF32TF32_SS_TNILNSP_7ScaleInE1ELSR_1EEEEEENS4_6LayoutINS5_IJSC_SD_SD_EEENS5_IJSD_NSA_ILi0EEESW_EEEEENS5_IJNS4_10UnderscoreESZ_SZ_EEEEENS4_23SM90_TMA_LOAD_MULTICASTENS4_14ComposedLayoutINS4_7SwizzleILi3ELi4ELi3EEENS4_18smem_ptr_flag_bitsILi32EEENSU_INS5_IJNSA_ILi8EEESJ_EEENS5_IJSJ_SD_EEEEEEEvNS4_8identityES12_S1C_vS1D_EENS_8epilogue10collective6detail29Sm90TmaWarpSpecializedAdapterINS1G_15DefaultEpilogueIfSL_SL_NS1F_6thread17LinearCombinationIfLi1EffLNS1K_9ScaleType4KindE0ELNS_15FloatRoundStyleE2EfEENS1_15EpilogueDefaultEEEEEvvEEEEvNT_6ParamsE,"a",@progbits
	.sectionflags	@""
	.align	4
.nv.constant0._ZN7cutlass13device_kernelINS_4gemm6kernel13GemmUniversalIN4cute5tupleIJiiiiEEENS1_10collective13CollectiveMmaINS1_34MainloopSm90TmaGmmaWarpSpecializedILi4ENS5_IJNS4_1CILi4EEENSA_ILi2EEENSA_ILi1EEEEEENS1_35KernelTmaWarpSpecializedCooperativeEEENS5_IJNSA_ILi256EEENSA_ILi128EEENSA_ILi32EEEEEEfNS5_IJlSD_lEEEfSL_NS4_8TiledMMAINS4_8MMA_AtomIJNS4_4SM904GMMA30MMA_64x128x8_F32TF32TF32_SS_TNILNSP_7ScaleInE1ELSR_1EEEEEENS4_6LayoutINS5_IJSC_SD_SD_EEENS5_IJSD_NSA_ILi0EEESW_EEEEENS5_IJNS4_10UnderscoreESZ_SZ_EEEEENS4_23SM90_TMA_LOAD_MULTICASTENS4_14ComposedLayoutINS4_7SwizzleILi3ELi4ELi3EEENS4_18smem_ptr_flag_bitsILi32EEENSU_INS5_IJNSA_ILi8EEESJ_EEENS5_IJSJ_SD_EEEEEEEvNS4_8identityES12_S1C_vS1D_EENS_8epilogue10collective6detail29Sm90TmaWarpSpecializedAdapterINS1G_15DefaultEpilogueIfSL_SL_NS1F_6thread17LinearCombinationIfLi1EffLNS1K_9ScaleType4KindE0ELNS_15FloatRoundStyleE2EfEENS1_15EpilogueDefaultEEEEEvvEEEEvNT_6ParamsE:
	.zero		1664


//--------------------- SYMBOLS --------------------------

	.type		.nv.reservedSmem.offset0,@object
	.size		.nv.reservedSmem.offset0,0x4
	.type		__assertfail,@function
